







.version 5.0
.target sm_61
.address_size 64


.global .align 1 .b8 __T20[38] = {84, 32, 112, 111, 119, 105, 40, 84, 44, 32, 84, 41, 32, 91, 119, 105, 116, 104, 32, 84, 32, 61, 32, 117, 110, 115, 105, 103, 110, 101, 100, 32, 99, 104, 97, 114, 93, 0};
.global .align 1 .b8 __T21[36] = {84, 32, 112, 111, 119, 105, 40, 84, 44, 32, 84, 41, 32, 91, 119, 105, 116, 104, 32, 84, 32, 61, 32, 115, 105, 103, 110, 101, 100, 32, 99, 104, 97, 114, 93, 0};
.global .align 1 .b8 __T22[30] = {84, 32, 112, 111, 119, 105, 40, 84, 44, 32, 84, 41, 32, 91, 119, 105, 116, 104, 32, 84, 32, 61, 32, 115, 104, 111, 114, 116, 93, 0};
.global .align 1 .b8 __T23[28] = {84, 32, 112, 111, 119, 105, 40, 84, 44, 32, 84, 41, 32, 91, 119, 105, 116, 104, 32, 84, 32, 61, 32, 105, 110, 116, 93, 0};
.global .align 1 .b8 __T24[29] = {84, 32, 112, 111, 119, 105, 40, 84, 44, 32, 84, 41, 32, 91, 119, 105, 116, 104, 32, 84, 32, 61, 32, 108, 111, 110, 103, 93, 0};

.visible .entry _Z42cunn_TemporalMaxPooling_updateOutputKernelIN3c104HalfEEvPT_S3_Pliiiii(
.param .u64 _Z42cunn_TemporalMaxPooling_updateOutputKernelIN3c104HalfEEvPT_S3_Pliiiii_param_0,
.param .u64 _Z42cunn_TemporalMaxPooling_updateOutputKernelIN3c104HalfEEvPT_S3_Pliiiii_param_1,
.param .u64 _Z42cunn_TemporalMaxPooling_updateOutputKernelIN3c104HalfEEvPT_S3_Pliiiii_param_2,
.param .u32 _Z42cunn_TemporalMaxPooling_updateOutputKernelIN3c104HalfEEvPT_S3_Pliiiii_param_3,
.param .u32 _Z42cunn_TemporalMaxPooling_updateOutputKernelIN3c104HalfEEvPT_S3_Pliiiii_param_4,
.param .u32 _Z42cunn_TemporalMaxPooling_updateOutputKernelIN3c104HalfEEvPT_S3_Pliiiii_param_5,
.param .u32 _Z42cunn_TemporalMaxPooling_updateOutputKernelIN3c104HalfEEvPT_S3_Pliiiii_param_6,
.param .u32 _Z42cunn_TemporalMaxPooling_updateOutputKernelIN3c104HalfEEvPT_S3_Pliiiii_param_7
)
{
.reg .pred %p<8>;
.reg .b16 %rs<15>;
.reg .f32 %f<3>;
.reg .b32 %r<40>;
.reg .b64 %rd<30>;


ld.param.u64 %rd8, [_Z42cunn_TemporalMaxPooling_updateOutputKernelIN3c104HalfEEvPT_S3_Pliiiii_param_0];
ld.param.u64 %rd9, [_Z42cunn_TemporalMaxPooling_updateOutputKernelIN3c104HalfEEvPT_S3_Pliiiii_param_1];
ld.param.u64 %rd10, [_Z42cunn_TemporalMaxPooling_updateOutputKernelIN3c104HalfEEvPT_S3_Pliiiii_param_2];
ld.param.u32 %r5, [_Z42cunn_TemporalMaxPooling_updateOutputKernelIN3c104HalfEEvPT_S3_Pliiiii_param_3];
ld.param.u32 %r6, [_Z42cunn_TemporalMaxPooling_updateOutputKernelIN3c104HalfEEvPT_S3_Pliiiii_param_4];
ld.param.u32 %r7, [_Z42cunn_TemporalMaxPooling_updateOutputKernelIN3c104HalfEEvPT_S3_Pliiiii_param_5];
ld.param.u32 %r8, [_Z42cunn_TemporalMaxPooling_updateOutputKernelIN3c104HalfEEvPT_S3_Pliiiii_param_6];
ld.param.u32 %r9, [_Z42cunn_TemporalMaxPooling_updateOutputKernelIN3c104HalfEEvPT_S3_Pliiiii_param_7];
mov.u32 %r10, %ctaid.y;
shl.b32 %r11, %r10, 10;
mov.u32 %r12, %tid.x;
add.s32 %r13, %r11, %r12;
setp.lt.u32	%p1, %r13, %r7;
setp.gt.s32	%p2, %r6, 0;
and.pred %p3, %p1, %p2;
@!%p3 bra BB0_7;
bra.uni BB0_1;

BB0_1:
mov.u32 %r14, 0;
mov.u64 %rd29, 0;
mul.lo.s32 %r24, %r6, %r5;
cvta.to.global.u64 %rd16, %rd8;
cvta.to.global.u64 %rd23, %rd9;
cvta.to.global.u64 %rd26, %rd10;
mov.u32 %r39, %r14;

BB0_2:
mul.lo.s32 %r16, %r8, %r6;
mul.lo.s32 %r21, %r13, %r6;
mul.lo.s32 %r22, %r21, %r9;
cvt.u64.u32	%rd12, %r22;
mov.u32 %r23, %ctaid.x;
mul.lo.s32 %r25, %r24, %r23;
cvt.u64.u32	%rd13, %r25;
add.s64 %rd2, %rd12, %rd13;
mov.u16 %rs12, -1025;
mov.u16 %rs13, %rs12;
setp.lt.s32	%p4, %r16, 1;
mov.u32 %r38, %r14;
@%p4 bra BB0_6;

BB0_3:
mov.u16 %rs9, %rs13;
mov.u16 %rs14, %rs9;
mov.u32 %r2, %r38;

	{ cvt.f32.f16 %f1, %rs14;}


	add.s32 %r26, %r2, %r39;
cvt.s64.s32	%rd14, %r26;
add.s64 %rd15, %rd2, %rd14;
shl.b64 %rd17, %rd15, 1;
add.s64 %rd4, %rd16, %rd17;
ld.global.u16 %rs8, [%rd4];

	{ cvt.f32.f16 %f2, %rs8;}


	setp.geu.f32	%p5, %f1, %f2;
@%p5 bra BB0_5;

ld.global.u16 %rs14, [%rd4];
div.s32 %r27, %r2, %r6;
cvt.s64.s32	%rd29, %r27;

BB0_5:
mov.u16 %rs13, %rs14;
add.s32 %r3, %r2, %r6;
setp.lt.s32	%p6, %r3, %r16;
mov.u32 %r38, %r3;
mov.u16 %rs12, %rs13;
@%p6 bra BB0_3;

BB0_6:
cvt.u64.u32	%rd18, %r21;
mul.lo.s32 %r35, %r7, %r6;
mul.lo.s32 %r36, %r35, %r23;
cvt.u64.u32	%rd19, %r36;
add.s64 %rd20, %rd18, %rd19;
cvt.s64.s32	%rd21, %r39;
add.s64 %rd22, %rd20, %rd21;
shl.b64 %rd24, %rd22, 1;
add.s64 %rd25, %rd23, %rd24;
st.global.u16 [%rd25], %rs12;
shl.b64 %rd27, %rd22, 3;
add.s64 %rd28, %rd26, %rd27;
st.global.u64 [%rd28], %rd29;
add.s32 %r39, %r39, 1;
setp.lt.s32	%p7, %r39, %r6;
@%p7 bra BB0_2;

BB0_7:
ret;
}


.visible .entry _Z45cunn_TemporalMaxPooling_updateGradInputKernelIN3c104HalfEEvPT_S3_Pliiiii(
.param .u64 _Z45cunn_TemporalMaxPooling_updateGradInputKernelIN3c104HalfEEvPT_S3_Pliiiii_param_0,
.param .u64 _Z45cunn_TemporalMaxPooling_updateGradInputKernelIN3c104HalfEEvPT_S3_Pliiiii_param_1,
.param .u64 _Z45cunn_TemporalMaxPooling_updateGradInputKernelIN3c104HalfEEvPT_S3_Pliiiii_param_2,
.param .u32 _Z45cunn_TemporalMaxPooling_updateGradInputKernelIN3c104HalfEEvPT_S3_Pliiiii_param_3,
.param .u32 _Z45cunn_TemporalMaxPooling_updateGradInputKernelIN3c104HalfEEvPT_S3_Pliiiii_param_4,
.param .u32 _Z45cunn_TemporalMaxPooling_updateGradInputKernelIN3c104HalfEEvPT_S3_Pliiiii_param_5,
.param .u32 _Z45cunn_TemporalMaxPooling_updateGradInputKernelIN3c104HalfEEvPT_S3_Pliiiii_param_6,
.param .u32 _Z45cunn_TemporalMaxPooling_updateGradInputKernelIN3c104HalfEEvPT_S3_Pliiiii_param_7
)
{
.reg .pred %p<5>;
.reg .b16 %rs<4>;
.reg .f32 %f<4>;
.reg .b32 %r<22>;
.reg .b64 %rd<32>;


ld.param.u64 %rd11, [_Z45cunn_TemporalMaxPooling_updateGradInputKernelIN3c104HalfEEvPT_S3_Pliiiii_param_0];
ld.param.u64 %rd12, [_Z45cunn_TemporalMaxPooling_updateGradInputKernelIN3c104HalfEEvPT_S3_Pliiiii_param_1];
ld.param.u64 %rd13, [_Z45cunn_TemporalMaxPooling_updateGradInputKernelIN3c104HalfEEvPT_S3_Pliiiii_param_2];
ld.param.u32 %r5, [_Z45cunn_TemporalMaxPooling_updateGradInputKernelIN3c104HalfEEvPT_S3_Pliiiii_param_3];
ld.param.u32 %r6, [_Z45cunn_TemporalMaxPooling_updateGradInputKernelIN3c104HalfEEvPT_S3_Pliiiii_param_4];
ld.param.u32 %r7, [_Z45cunn_TemporalMaxPooling_updateGradInputKernelIN3c104HalfEEvPT_S3_Pliiiii_param_5];
ld.param.u32 %r8, [_Z45cunn_TemporalMaxPooling_updateGradInputKernelIN3c104HalfEEvPT_S3_Pliiiii_param_7];
mov.u32 %r1, %ctaid.y;
shl.b32 %r9, %r1, 10;
mov.u32 %r2, %tid.x;
add.s32 %r10, %r9, %r2;
setp.lt.u32	%p1, %r10, %r7;
setp.gt.s32	%p2, %r6, 0;
and.pred %p3, %p1, %p2;
@!%p3 bra BB1_3;
bra.uni BB1_1;

BB1_1:
cvta.to.global.u64 %rd14, %rd12;
cvta.to.global.u64 %rd15, %rd11;
cvta.to.global.u64 %rd16, %rd13;
mov.u32 %r12, %ctaid.x;
mul.lo.s32 %r13, %r12, %r6;
mul.lo.s32 %r14, %r13, %r5;
cvt.u64.u32	%rd17, %r14;
mad.lo.s32 %r15, %r1, 1024, %r2;
mul.lo.s32 %r16, %r8, %r6;
mul.lo.s32 %r17, %r16, %r15;
cvt.u64.u32	%rd18, %r17;
add.s64 %rd19, %rd17, %rd18;
shl.b64 %rd20, %rd19, 1;
add.s64 %rd31, %rd15, %rd20;
mul.wide.s32 %rd2, %r6, 2;
mul.lo.s32 %r18, %r12, %r7;
mul.lo.s32 %r19, %r18, %r6;
cvt.u64.u32	%rd21, %r19;
mul.lo.s32 %r20, %r6, %r15;
cvt.u64.u32	%rd22, %r20;
add.s64 %rd23, %rd21, %rd22;
shl.b64 %rd24, %rd23, 1;
add.s64 %rd30, %rd14, %rd24;
shl.b64 %rd25, %rd23, 3;
add.s64 %rd29, %rd16, %rd25;
mov.u32 %r21, 0;

BB1_2:
ld.global.u64 %rd26, [%rd29];
mul.lo.s64 %rd27, %rd2, %rd26;
add.s64 %rd28, %rd31, %rd27;
ld.global.u16 %rs1, [%rd28];

	{ cvt.f32.f16 %f1, %rs1;}


	ld.global.u16 %rs2, [%rd30];

	{ cvt.f32.f16 %f2, %rs2;}


	add.f32 %f3, %f1, %f2;

	{ cvt.rn.f16.f32 %rs3, %f3;}


	st.global.u16 [%rd28], %rs3;
add.s64 %rd31, %rd31, 2;
add.s64 %rd30, %rd30, 2;
add.s64 %rd29, %rd29, 8;
add.s32 %r21, %r21, 1;
setp.lt.s32	%p4, %r21, %r6;
@%p4 bra BB1_2;

BB1_3:
ret;
}


.visible .entry _Z51cunn_TemporalMaxPooling_updateGradInputKernelAtomicIN3c104HalfEEvPT_S3_Pliiiii(
.param .u64 _Z51cunn_TemporalMaxPooling_updateGradInputKernelAtomicIN3c104HalfEEvPT_S3_Pliiiii_param_0,
.param .u64 _Z51cunn_TemporalMaxPooling_updateGradInputKernelAtomicIN3c104HalfEEvPT_S3_Pliiiii_param_1,
.param .u64 _Z51cunn_TemporalMaxPooling_updateGradInputKernelAtomicIN3c104HalfEEvPT_S3_Pliiiii_param_2,
.param .u32 _Z51cunn_TemporalMaxPooling_updateGradInputKernelAtomicIN3c104HalfEEvPT_S3_Pliiiii_param_3,
.param .u32 _Z51cunn_TemporalMaxPooling_updateGradInputKernelAtomicIN3c104HalfEEvPT_S3_Pliiiii_param_4,
.param .u32 _Z51cunn_TemporalMaxPooling_updateGradInputKernelAtomicIN3c104HalfEEvPT_S3_Pliiiii_param_5,
.param .u32 _Z51cunn_TemporalMaxPooling_updateGradInputKernelAtomicIN3c104HalfEEvPT_S3_Pliiiii_param_6,
.param .u32 _Z51cunn_TemporalMaxPooling_updateGradInputKernelAtomicIN3c104HalfEEvPT_S3_Pliiiii_param_7
)
{
.reg .pred %p<7>;
.reg .b16 %rs<5>;
.reg .f32 %f<4>;
.reg .b32 %r<33>;
.reg .b64 %rd<29>;


ld.param.u64 %rd9, [_Z51cunn_TemporalMaxPooling_updateGradInputKernelAtomicIN3c104HalfEEvPT_S3_Pliiiii_param_0];
ld.param.u64 %rd10, [_Z51cunn_TemporalMaxPooling_updateGradInputKernelAtomicIN3c104HalfEEvPT_S3_Pliiiii_param_1];
ld.param.u64 %rd11, [_Z51cunn_TemporalMaxPooling_updateGradInputKernelAtomicIN3c104HalfEEvPT_S3_Pliiiii_param_2];
ld.param.u32 %r7, [_Z51cunn_TemporalMaxPooling_updateGradInputKernelAtomicIN3c104HalfEEvPT_S3_Pliiiii_param_3];
ld.param.u32 %r8, [_Z51cunn_TemporalMaxPooling_updateGradInputKernelAtomicIN3c104HalfEEvPT_S3_Pliiiii_param_4];
ld.param.u32 %r9, [_Z51cunn_TemporalMaxPooling_updateGradInputKernelAtomicIN3c104HalfEEvPT_S3_Pliiiii_param_5];
ld.param.u32 %r10, [_Z51cunn_TemporalMaxPooling_updateGradInputKernelAtomicIN3c104HalfEEvPT_S3_Pliiiii_param_7];
mov.u32 %r11, %ctaid.y;
shl.b32 %r12, %r11, 10;
mov.u32 %r13, %tid.x;
add.s32 %r1, %r12, %r13;
setp.lt.u32	%p1, %r1, %r9;
setp.gt.s32	%p2, %r8, 0;
and.pred %p3, %p1, %p2;
@!%p3 bra BB2_5;
bra.uni BB2_1;

BB2_1:
cvta.to.global.u64 %rd1, %rd9;
cvta.to.global.u64 %rd2, %rd10;
cvta.to.global.u64 %rd3, %rd11;
mul.lo.s32 %r15, %r8, %r7;
mov.u32 %r16, %ctaid.x;
mul.lo.s32 %r17, %r15, %r16;
mul.lo.s32 %r18, %r1, %r8;
mul.lo.s32 %r19, %r18, %r10;
mul.lo.s32 %r20, %r9, %r8;
mul.lo.s32 %r21, %r20, %r16;
cvt.u64.u32	%rd12, %r21;
cvt.u64.u32	%rd13, %r18;
add.s64 %rd4, %rd13, %rd12;
cvt.u64.u32	%rd14, %r19;
cvt.s64.s32	%rd5, %r8;
cvt.u64.u32	%rd15, %r17;
add.s64 %rd6, %rd14, %rd15;
mov.u32 %r31, 0;

BB2_2:
cvt.s64.s32	%rd16, %r31;
add.s64 %rd17, %rd4, %rd16;
shl.b64 %rd18, %rd17, 3;
add.s64 %rd19, %rd3, %rd18;
ld.global.u64 %rd20, [%rd19];
mul.lo.s64 %rd21, %rd20, %rd5;
add.s64 %rd22, %rd6, %rd16;
add.s64 %rd23, %rd22, %rd21;
shl.b64 %rd24, %rd23, 1;
add.s64 %rd25, %rd1, %rd24;
add.s64 %rd26, %rd9, %rd24;
shl.b64 %rd27, %rd17, 1;
add.s64 %rd28, %rd2, %rd27;
ld.global.u16 %rs1, [%rd28];
and.b64 %rd7, %rd26, 2;
sub.s64 %rd8, %rd25, %rd7;
ld.global.u32 %r32, [%rd8];

BB2_3:
mov.u32 %r4, %r32;
shr.u32 %r22, %r4, 16;
setp.eq.s64	%p4, %rd7, 0;
selp.b32	%r23, %r4, %r22, %p4;
cvt.u16.u32	%rs2, %r23;

	{ cvt.f32.f16 %f1, %rs2;}


	
	{ cvt.f32.f16 %f2, %rs1;}


	add.f32 %f3, %f1, %f2;

	{ cvt.rn.f16.f32 %rs4, %f3;}


	cvt.u32.u16	%r24, %rs4;
shl.b32 %r25, %r24, 16;
and.b32 %r26, %r4, 65535;
or.b32 %r27, %r25, %r26;
and.b32 %r28, %r4, -65536;
or.b32 %r29, %r24, %r28;
selp.b32	%r30, %r29, %r27, %p4;
atom.global.cas.b32 %r32, [%rd8], %r4, %r30;
setp.ne.s32	%p5, %r4, %r32;
@%p5 bra BB2_3;

add.s32 %r31, %r31, 1;
setp.lt.s32	%p6, %r31, %r8;
@%p6 bra BB2_2;

BB2_5:
ret;
}


.visible .entry _Z42cunn_TemporalMaxPooling_updateOutputKernelIfEvPT_S1_Pliiiii(
.param .u64 _Z42cunn_TemporalMaxPooling_updateOutputKernelIfEvPT_S1_Pliiiii_param_0,
.param .u64 _Z42cunn_TemporalMaxPooling_updateOutputKernelIfEvPT_S1_Pliiiii_param_1,
.param .u64 _Z42cunn_TemporalMaxPooling_updateOutputKernelIfEvPT_S1_Pliiiii_param_2,
.param .u32 _Z42cunn_TemporalMaxPooling_updateOutputKernelIfEvPT_S1_Pliiiii_param_3,
.param .u32 _Z42cunn_TemporalMaxPooling_updateOutputKernelIfEvPT_S1_Pliiiii_param_4,
.param .u32 _Z42cunn_TemporalMaxPooling_updateOutputKernelIfEvPT_S1_Pliiiii_param_5,
.param .u32 _Z42cunn_TemporalMaxPooling_updateOutputKernelIfEvPT_S1_Pliiiii_param_6,
.param .u32 _Z42cunn_TemporalMaxPooling_updateOutputKernelIfEvPT_S1_Pliiiii_param_7
)
{
.reg .pred %p<8>;
.reg .f32 %f<13>;
.reg .b32 %r<40>;
.reg .b64 %rd<30>;


ld.param.u64 %rd7, [_Z42cunn_TemporalMaxPooling_updateOutputKernelIfEvPT_S1_Pliiiii_param_0];
ld.param.u64 %rd8, [_Z42cunn_TemporalMaxPooling_updateOutputKernelIfEvPT_S1_Pliiiii_param_1];
ld.param.u64 %rd9, [_Z42cunn_TemporalMaxPooling_updateOutputKernelIfEvPT_S1_Pliiiii_param_2];
ld.param.u32 %r5, [_Z42cunn_TemporalMaxPooling_updateOutputKernelIfEvPT_S1_Pliiiii_param_3];
ld.param.u32 %r6, [_Z42cunn_TemporalMaxPooling_updateOutputKernelIfEvPT_S1_Pliiiii_param_4];
ld.param.u32 %r7, [_Z42cunn_TemporalMaxPooling_updateOutputKernelIfEvPT_S1_Pliiiii_param_5];
ld.param.u32 %r8, [_Z42cunn_TemporalMaxPooling_updateOutputKernelIfEvPT_S1_Pliiiii_param_6];
ld.param.u32 %r9, [_Z42cunn_TemporalMaxPooling_updateOutputKernelIfEvPT_S1_Pliiiii_param_7];
mov.u32 %r10, %ctaid.y;
shl.b32 %r11, %r10, 10;
mov.u32 %r12, %tid.x;
add.s32 %r13, %r11, %r12;
setp.lt.u32	%p1, %r13, %r7;
setp.gt.s32	%p2, %r6, 0;
and.pred %p3, %p1, %p2;
@!%p3 bra BB3_7;
bra.uni BB3_1;

BB3_1:
mov.u32 %r14, 0;
mov.u64 %rd29, 0;
mul.lo.s32 %r24, %r6, %r5;
cvta.to.global.u64 %rd15, %rd7;
cvta.to.global.u64 %rd23, %rd8;
cvta.to.global.u64 %rd26, %rd9;
mov.u32 %r39, %r14;

BB3_2:
mul.lo.s32 %r16, %r8, %r6;
mul.lo.s32 %r21, %r13, %r6;
mul.lo.s32 %r22, %r21, %r9;
cvt.u64.u32	%rd11, %r22;
mov.u32 %r23, %ctaid.x;
mul.lo.s32 %r25, %r24, %r23;
cvt.u64.u32	%rd12, %r25;
add.s64 %rd2, %rd11, %rd12;
mov.f32 %f10, 0fFF7FFFFF;
mov.f32 %f11, %f10;
setp.lt.s32	%p4, %r16, 1;
mov.u32 %r38, %r14;
@%p4 bra BB3_6;

BB3_3:
mov.f32 %f7, %f11;
mov.f32 %f1, %f7;
mov.u32 %r2, %r38;
add.s32 %r26, %r2, %r39;
cvt.s64.s32	%rd13, %r26;
add.s64 %rd14, %rd2, %rd13;
shl.b64 %rd16, %rd14, 2;
add.s64 %rd17, %rd15, %rd16;
ld.global.f32 %f2, [%rd17];
setp.geu.f32	%p5, %f1, %f2;
mov.f32 %f12, %f1;
@%p5 bra BB3_5;

div.s32 %r27, %r2, %r6;
cvt.s64.s32	%rd29, %r27;
mov.f32 %f12, %f2;

BB3_5:
mov.f32 %f11, %f12;
add.s32 %r3, %r2, %r6;
setp.lt.s32	%p6, %r3, %r16;
mov.u32 %r38, %r3;
mov.f32 %f10, %f11;
@%p6 bra BB3_3;

BB3_6:
cvt.u64.u32	%rd18, %r21;
mul.lo.s32 %r35, %r7, %r6;
mul.lo.s32 %r36, %r35, %r23;
cvt.u64.u32	%rd19, %r36;
add.s64 %rd20, %rd18, %rd19;
cvt.s64.s32	%rd21, %r39;
add.s64 %rd22, %rd20, %rd21;
shl.b64 %rd24, %rd22, 2;
add.s64 %rd25, %rd23, %rd24;
st.global.f32 [%rd25], %f10;
shl.b64 %rd27, %rd22, 3;
add.s64 %rd28, %rd26, %rd27;
st.global.u64 [%rd28], %rd29;
add.s32 %r39, %r39, 1;
setp.lt.s32	%p7, %r39, %r6;
@%p7 bra BB3_2;

BB3_7:
ret;
}


.visible .entry _Z45cunn_TemporalMaxPooling_updateGradInputKernelIfEvPT_S1_Pliiiii(
.param .u64 _Z45cunn_TemporalMaxPooling_updateGradInputKernelIfEvPT_S1_Pliiiii_param_0,
.param .u64 _Z45cunn_TemporalMaxPooling_updateGradInputKernelIfEvPT_S1_Pliiiii_param_1,
.param .u64 _Z45cunn_TemporalMaxPooling_updateGradInputKernelIfEvPT_S1_Pliiiii_param_2,
.param .u32 _Z45cunn_TemporalMaxPooling_updateGradInputKernelIfEvPT_S1_Pliiiii_param_3,
.param .u32 _Z45cunn_TemporalMaxPooling_updateGradInputKernelIfEvPT_S1_Pliiiii_param_4,
.param .u32 _Z45cunn_TemporalMaxPooling_updateGradInputKernelIfEvPT_S1_Pliiiii_param_5,
.param .u32 _Z45cunn_TemporalMaxPooling_updateGradInputKernelIfEvPT_S1_Pliiiii_param_6,
.param .u32 _Z45cunn_TemporalMaxPooling_updateGradInputKernelIfEvPT_S1_Pliiiii_param_7
)
{
.reg .pred %p<5>;
.reg .f32 %f<4>;
.reg .b32 %r<22>;
.reg .b64 %rd<32>;


ld.param.u64 %rd11, [_Z45cunn_TemporalMaxPooling_updateGradInputKernelIfEvPT_S1_Pliiiii_param_0];
ld.param.u64 %rd12, [_Z45cunn_TemporalMaxPooling_updateGradInputKernelIfEvPT_S1_Pliiiii_param_1];
ld.param.u64 %rd13, [_Z45cunn_TemporalMaxPooling_updateGradInputKernelIfEvPT_S1_Pliiiii_param_2];
ld.param.u32 %r5, [_Z45cunn_TemporalMaxPooling_updateGradInputKernelIfEvPT_S1_Pliiiii_param_3];
ld.param.u32 %r6, [_Z45cunn_TemporalMaxPooling_updateGradInputKernelIfEvPT_S1_Pliiiii_param_4];
ld.param.u32 %r7, [_Z45cunn_TemporalMaxPooling_updateGradInputKernelIfEvPT_S1_Pliiiii_param_5];
ld.param.u32 %r8, [_Z45cunn_TemporalMaxPooling_updateGradInputKernelIfEvPT_S1_Pliiiii_param_7];
mov.u32 %r1, %ctaid.y;
shl.b32 %r9, %r1, 10;
mov.u32 %r2, %tid.x;
add.s32 %r10, %r9, %r2;
setp.lt.u32	%p1, %r10, %r7;
setp.gt.s32	%p2, %r6, 0;
and.pred %p3, %p1, %p2;
@!%p3 bra BB4_3;
bra.uni BB4_1;

BB4_1:
cvta.to.global.u64 %rd14, %rd11;
cvta.to.global.u64 %rd15, %rd13;
cvta.to.global.u64 %rd16, %rd12;
mov.u32 %r12, %ctaid.x;
mul.lo.s32 %r13, %r12, %r6;
mul.lo.s32 %r14, %r13, %r5;
cvt.u64.u32	%rd17, %r14;
mad.lo.s32 %r15, %r1, 1024, %r2;
mul.lo.s32 %r16, %r8, %r6;
mul.lo.s32 %r17, %r16, %r15;
cvt.u64.u32	%rd18, %r17;
add.s64 %rd19, %rd17, %rd18;
shl.b64 %rd20, %rd19, 2;
add.s64 %rd31, %rd14, %rd20;
mul.wide.s32 %rd2, %r6, 4;
mul.lo.s32 %r18, %r12, %r7;
mul.lo.s32 %r19, %r18, %r6;
cvt.u64.u32	%rd21, %r19;
mul.lo.s32 %r20, %r6, %r15;
cvt.u64.u32	%rd22, %r20;
add.s64 %rd23, %rd21, %rd22;
shl.b64 %rd24, %rd23, 3;
add.s64 %rd30, %rd15, %rd24;
shl.b64 %rd25, %rd23, 2;
add.s64 %rd29, %rd16, %rd25;
mov.u32 %r21, 0;

BB4_2:
ld.global.u64 %rd26, [%rd30];
mul.lo.s64 %rd27, %rd2, %rd26;
add.s64 %rd28, %rd31, %rd27;
ld.global.f32 %f1, [%rd28];
ld.global.f32 %f2, [%rd29];
add.f32 %f3, %f2, %f1;
st.global.f32 [%rd28], %f3;
add.s64 %rd31, %rd31, 4;
add.s64 %rd30, %rd30, 8;
add.s64 %rd29, %rd29, 4;
add.s32 %r21, %r21, 1;
setp.lt.s32	%p4, %r21, %r6;
@%p4 bra BB4_2;

BB4_3:
ret;
}


.visible .entry _Z51cunn_TemporalMaxPooling_updateGradInputKernelAtomicIfEvPT_S1_Pliiiii(
.param .u64 _Z51cunn_TemporalMaxPooling_updateGradInputKernelAtomicIfEvPT_S1_Pliiiii_param_0,
.param .u64 _Z51cunn_TemporalMaxPooling_updateGradInputKernelAtomicIfEvPT_S1_Pliiiii_param_1,
.param .u64 _Z51cunn_TemporalMaxPooling_updateGradInputKernelAtomicIfEvPT_S1_Pliiiii_param_2,
.param .u32 _Z51cunn_TemporalMaxPooling_updateGradInputKernelAtomicIfEvPT_S1_Pliiiii_param_3,
.param .u32 _Z51cunn_TemporalMaxPooling_updateGradInputKernelAtomicIfEvPT_S1_Pliiiii_param_4,
.param .u32 _Z51cunn_TemporalMaxPooling_updateGradInputKernelAtomicIfEvPT_S1_Pliiiii_param_5,
.param .u32 _Z51cunn_TemporalMaxPooling_updateGradInputKernelAtomicIfEvPT_S1_Pliiiii_param_6,
.param .u32 _Z51cunn_TemporalMaxPooling_updateGradInputKernelAtomicIfEvPT_S1_Pliiiii_param_7
)
{
.reg .pred %p<5>;
.reg .f32 %f<3>;
.reg .b32 %r<22>;
.reg .b64 %rd<32>;


ld.param.u64 %rd11, [_Z51cunn_TemporalMaxPooling_updateGradInputKernelAtomicIfEvPT_S1_Pliiiii_param_0];
ld.param.u64 %rd12, [_Z51cunn_TemporalMaxPooling_updateGradInputKernelAtomicIfEvPT_S1_Pliiiii_param_1];
ld.param.u64 %rd13, [_Z51cunn_TemporalMaxPooling_updateGradInputKernelAtomicIfEvPT_S1_Pliiiii_param_2];
ld.param.u32 %r5, [_Z51cunn_TemporalMaxPooling_updateGradInputKernelAtomicIfEvPT_S1_Pliiiii_param_3];
ld.param.u32 %r6, [_Z51cunn_TemporalMaxPooling_updateGradInputKernelAtomicIfEvPT_S1_Pliiiii_param_4];
ld.param.u32 %r7, [_Z51cunn_TemporalMaxPooling_updateGradInputKernelAtomicIfEvPT_S1_Pliiiii_param_5];
ld.param.u32 %r8, [_Z51cunn_TemporalMaxPooling_updateGradInputKernelAtomicIfEvPT_S1_Pliiiii_param_7];
mov.u32 %r1, %ctaid.y;
shl.b32 %r9, %r1, 10;
mov.u32 %r2, %tid.x;
add.s32 %r10, %r9, %r2;
setp.lt.u32	%p1, %r10, %r7;
setp.gt.s32	%p2, %r6, 0;
and.pred %p3, %p1, %p2;
@!%p3 bra BB5_3;
bra.uni BB5_1;

BB5_1:
cvta.to.global.u64 %rd14, %rd11;
cvta.to.global.u64 %rd15, %rd12;
cvta.to.global.u64 %rd16, %rd13;
mov.u32 %r12, %ctaid.x;
mul.lo.s32 %r13, %r12, %r6;
mul.lo.s32 %r14, %r13, %r5;
cvt.u64.u32	%rd17, %r14;
mad.lo.s32 %r15, %r1, 1024, %r2;
mul.lo.s32 %r16, %r8, %r6;
mul.lo.s32 %r17, %r16, %r15;
cvt.u64.u32	%rd18, %r17;
add.s64 %rd19, %rd17, %rd18;
shl.b64 %rd20, %rd19, 2;
add.s64 %rd31, %rd14, %rd20;
mul.wide.s32 %rd2, %r6, 4;
mul.lo.s32 %r18, %r12, %r7;
mul.lo.s32 %r19, %r18, %r6;
cvt.u64.u32	%rd21, %r19;
mul.lo.s32 %r20, %r6, %r15;
cvt.u64.u32	%rd22, %r20;
add.s64 %rd23, %rd21, %rd22;
shl.b64 %rd24, %rd23, 2;
add.s64 %rd30, %rd15, %rd24;
shl.b64 %rd25, %rd23, 3;
add.s64 %rd29, %rd16, %rd25;
mov.u32 %r21, 0;

BB5_2:
ld.global.f32 %f1, [%rd30];
ld.global.u64 %rd26, [%rd29];
mul.lo.s64 %rd27, %rd2, %rd26;
add.s64 %rd28, %rd31, %rd27;
atom.global.add.f32 %f2, [%rd28], %f1;
add.s64 %rd31, %rd31, 4;
add.s64 %rd30, %rd30, 4;
add.s64 %rd29, %rd29, 8;
add.s32 %r21, %r21, 1;
setp.lt.s32	%p4, %r21, %r6;
@%p4 bra BB5_2;

BB5_3:
ret;
}


.visible .entry _Z42cunn_TemporalMaxPooling_updateOutputKernelIdEvPT_S1_Pliiiii(
.param .u64 _Z42cunn_TemporalMaxPooling_updateOutputKernelIdEvPT_S1_Pliiiii_param_0,
.param .u64 _Z42cunn_TemporalMaxPooling_updateOutputKernelIdEvPT_S1_Pliiiii_param_1,
.param .u64 _Z42cunn_TemporalMaxPooling_updateOutputKernelIdEvPT_S1_Pliiiii_param_2,
.param .u32 _Z42cunn_TemporalMaxPooling_updateOutputKernelIdEvPT_S1_Pliiiii_param_3,
.param .u32 _Z42cunn_TemporalMaxPooling_updateOutputKernelIdEvPT_S1_Pliiiii_param_4,
.param .u32 _Z42cunn_TemporalMaxPooling_updateOutputKernelIdEvPT_S1_Pliiiii_param_5,
.param .u32 _Z42cunn_TemporalMaxPooling_updateOutputKernelIdEvPT_S1_Pliiiii_param_6,
.param .u32 _Z42cunn_TemporalMaxPooling_updateOutputKernelIdEvPT_S1_Pliiiii_param_7
)
{
.reg .pred %p<8>;
.reg .b32 %r<40>;
.reg .f64 %fd<13>;
.reg .b64 %rd<29>;


ld.param.u64 %rd7, [_Z42cunn_TemporalMaxPooling_updateOutputKernelIdEvPT_S1_Pliiiii_param_0];
ld.param.u64 %rd8, [_Z42cunn_TemporalMaxPooling_updateOutputKernelIdEvPT_S1_Pliiiii_param_1];
ld.param.u64 %rd9, [_Z42cunn_TemporalMaxPooling_updateOutputKernelIdEvPT_S1_Pliiiii_param_2];
ld.param.u32 %r5, [_Z42cunn_TemporalMaxPooling_updateOutputKernelIdEvPT_S1_Pliiiii_param_3];
ld.param.u32 %r6, [_Z42cunn_TemporalMaxPooling_updateOutputKernelIdEvPT_S1_Pliiiii_param_4];
ld.param.u32 %r7, [_Z42cunn_TemporalMaxPooling_updateOutputKernelIdEvPT_S1_Pliiiii_param_5];
ld.param.u32 %r8, [_Z42cunn_TemporalMaxPooling_updateOutputKernelIdEvPT_S1_Pliiiii_param_6];
ld.param.u32 %r9, [_Z42cunn_TemporalMaxPooling_updateOutputKernelIdEvPT_S1_Pliiiii_param_7];
mov.u32 %r10, %ctaid.y;
shl.b32 %r11, %r10, 10;
mov.u32 %r12, %tid.x;
add.s32 %r13, %r11, %r12;
setp.lt.u32	%p1, %r13, %r7;
setp.gt.s32	%p2, %r6, 0;
and.pred %p3, %p1, %p2;
@!%p3 bra BB6_7;
bra.uni BB6_1;

BB6_1:
mov.u32 %r14, 0;
mov.u64 %rd28, 0;
mul.lo.s32 %r24, %r6, %r5;
cvta.to.global.u64 %rd15, %rd7;
cvta.to.global.u64 %rd23, %rd8;
cvta.to.global.u64 %rd26, %rd9;
mov.u32 %r39, %r14;

BB6_2:
mul.lo.s32 %r16, %r8, %r6;
mul.lo.s32 %r21, %r13, %r6;
mul.lo.s32 %r22, %r21, %r9;
cvt.u64.u32	%rd11, %r22;
mov.u32 %r23, %ctaid.x;
mul.lo.s32 %r25, %r24, %r23;
cvt.u64.u32	%rd12, %r25;
add.s64 %rd2, %rd11, %rd12;
mov.f64 %fd10, 0dFFEFFFFFFFFFFFFF;
mov.f64 %fd11, %fd10;
setp.lt.s32	%p4, %r16, 1;
mov.u32 %r38, %r14;
@%p4 bra BB6_6;

BB6_3:
mov.f64 %fd7, %fd11;
mov.f64 %fd1, %fd7;
mov.u32 %r2, %r38;
add.s32 %r26, %r2, %r39;
cvt.s64.s32	%rd13, %r26;
add.s64 %rd14, %rd2, %rd13;
shl.b64 %rd16, %rd14, 3;
add.s64 %rd17, %rd15, %rd16;
ld.global.f64 %fd2, [%rd17];
setp.geu.f64	%p5, %fd1, %fd2;
mov.f64 %fd12, %fd1;
@%p5 bra BB6_5;

div.s32 %r27, %r2, %r6;
cvt.s64.s32	%rd28, %r27;
mov.f64 %fd12, %fd2;

BB6_5:
mov.f64 %fd11, %fd12;
add.s32 %r3, %r2, %r6;
setp.lt.s32	%p6, %r3, %r16;
mov.u32 %r38, %r3;
mov.f64 %fd10, %fd11;
@%p6 bra BB6_3;

BB6_6:
cvt.u64.u32	%rd18, %r21;
mul.lo.s32 %r35, %r7, %r6;
mul.lo.s32 %r36, %r35, %r23;
cvt.u64.u32	%rd19, %r36;
add.s64 %rd20, %rd18, %rd19;
cvt.s64.s32	%rd21, %r39;
add.s64 %rd22, %rd20, %rd21;
shl.b64 %rd24, %rd22, 3;
add.s64 %rd25, %rd23, %rd24;
st.global.f64 [%rd25], %fd10;
add.s64 %rd27, %rd26, %rd24;
st.global.u64 [%rd27], %rd28;
add.s32 %r39, %r39, 1;
setp.lt.s32	%p7, %r39, %r6;
@%p7 bra BB6_2;

BB6_7:
ret;
}


.visible .entry _Z45cunn_TemporalMaxPooling_updateGradInputKernelIdEvPT_S1_Pliiiii(
.param .u64 _Z45cunn_TemporalMaxPooling_updateGradInputKernelIdEvPT_S1_Pliiiii_param_0,
.param .u64 _Z45cunn_TemporalMaxPooling_updateGradInputKernelIdEvPT_S1_Pliiiii_param_1,
.param .u64 _Z45cunn_TemporalMaxPooling_updateGradInputKernelIdEvPT_S1_Pliiiii_param_2,
.param .u32 _Z45cunn_TemporalMaxPooling_updateGradInputKernelIdEvPT_S1_Pliiiii_param_3,
.param .u32 _Z45cunn_TemporalMaxPooling_updateGradInputKernelIdEvPT_S1_Pliiiii_param_4,
.param .u32 _Z45cunn_TemporalMaxPooling_updateGradInputKernelIdEvPT_S1_Pliiiii_param_5,
.param .u32 _Z45cunn_TemporalMaxPooling_updateGradInputKernelIdEvPT_S1_Pliiiii_param_6,
.param .u32 _Z45cunn_TemporalMaxPooling_updateGradInputKernelIdEvPT_S1_Pliiiii_param_7
)
{
.reg .pred %p<5>;
.reg .b32 %r<22>;
.reg .f64 %fd<4>;
.reg .b64 %rd<31>;


ld.param.u64 %rd11, [_Z45cunn_TemporalMaxPooling_updateGradInputKernelIdEvPT_S1_Pliiiii_param_0];
ld.param.u64 %rd12, [_Z45cunn_TemporalMaxPooling_updateGradInputKernelIdEvPT_S1_Pliiiii_param_1];
ld.param.u64 %rd13, [_Z45cunn_TemporalMaxPooling_updateGradInputKernelIdEvPT_S1_Pliiiii_param_2];
ld.param.u32 %r5, [_Z45cunn_TemporalMaxPooling_updateGradInputKernelIdEvPT_S1_Pliiiii_param_3];
ld.param.u32 %r6, [_Z45cunn_TemporalMaxPooling_updateGradInputKernelIdEvPT_S1_Pliiiii_param_4];
ld.param.u32 %r7, [_Z45cunn_TemporalMaxPooling_updateGradInputKernelIdEvPT_S1_Pliiiii_param_5];
ld.param.u32 %r8, [_Z45cunn_TemporalMaxPooling_updateGradInputKernelIdEvPT_S1_Pliiiii_param_7];
mov.u32 %r1, %ctaid.y;
shl.b32 %r9, %r1, 10;
mov.u32 %r2, %tid.x;
add.s32 %r10, %r9, %r2;
setp.lt.u32	%p1, %r10, %r7;
setp.gt.s32	%p2, %r6, 0;
and.pred %p3, %p1, %p2;
@!%p3 bra BB7_3;
bra.uni BB7_1;

BB7_1:
cvta.to.global.u64 %rd14, %rd11;
cvta.to.global.u64 %rd15, %rd13;
cvta.to.global.u64 %rd16, %rd12;
mov.u32 %r12, %ctaid.x;
mul.lo.s32 %r13, %r12, %r6;
mul.lo.s32 %r14, %r13, %r5;
cvt.u64.u32	%rd17, %r14;
mad.lo.s32 %r15, %r1, 1024, %r2;
mul.lo.s32 %r16, %r8, %r6;
mul.lo.s32 %r17, %r16, %r15;
cvt.u64.u32	%rd18, %r17;
add.s64 %rd19, %rd17, %rd18;
shl.b64 %rd20, %rd19, 3;
add.s64 %rd30, %rd14, %rd20;
mul.wide.s32 %rd2, %r6, 8;
mul.lo.s32 %r18, %r12, %r7;
mul.lo.s32 %r19, %r18, %r6;
cvt.u64.u32	%rd21, %r19;
mul.lo.s32 %r20, %r6, %r15;
cvt.u64.u32	%rd22, %r20;
add.s64 %rd23, %rd21, %rd22;
shl.b64 %rd24, %rd23, 3;
add.s64 %rd29, %rd15, %rd24;
add.s64 %rd28, %rd16, %rd24;
mov.u32 %r21, 0;

BB7_2:
ld.global.u64 %rd25, [%rd29];
mul.lo.s64 %rd26, %rd2, %rd25;
add.s64 %rd27, %rd30, %rd26;
ld.global.f64 %fd1, [%rd27];
ld.global.f64 %fd2, [%rd28];
add.f64 %fd3, %fd2, %fd1;
st.global.f64 [%rd27], %fd3;
add.s64 %rd30, %rd30, 8;
add.s64 %rd29, %rd29, 8;
add.s64 %rd28, %rd28, 8;
add.s32 %r21, %r21, 1;
setp.lt.s32	%p4, %r21, %r6;
@%p4 bra BB7_2;

BB7_3:
ret;
}


.visible .entry _Z51cunn_TemporalMaxPooling_updateGradInputKernelAtomicIdEvPT_S1_Pliiiii(
.param .u64 _Z51cunn_TemporalMaxPooling_updateGradInputKernelAtomicIdEvPT_S1_Pliiiii_param_0,
.param .u64 _Z51cunn_TemporalMaxPooling_updateGradInputKernelAtomicIdEvPT_S1_Pliiiii_param_1,
.param .u64 _Z51cunn_TemporalMaxPooling_updateGradInputKernelAtomicIdEvPT_S1_Pliiiii_param_2,
.param .u32 _Z51cunn_TemporalMaxPooling_updateGradInputKernelAtomicIdEvPT_S1_Pliiiii_param_3,
.param .u32 _Z51cunn_TemporalMaxPooling_updateGradInputKernelAtomicIdEvPT_S1_Pliiiii_param_4,
.param .u32 _Z51cunn_TemporalMaxPooling_updateGradInputKernelAtomicIdEvPT_S1_Pliiiii_param_5,
.param .u32 _Z51cunn_TemporalMaxPooling_updateGradInputKernelAtomicIdEvPT_S1_Pliiiii_param_6,
.param .u32 _Z51cunn_TemporalMaxPooling_updateGradInputKernelAtomicIdEvPT_S1_Pliiiii_param_7
)
{
.reg .pred %p<5>;
.reg .b32 %r<22>;
.reg .f64 %fd<3>;
.reg .b64 %rd<31>;


ld.param.u64 %rd11, [_Z51cunn_TemporalMaxPooling_updateGradInputKernelAtomicIdEvPT_S1_Pliiiii_param_0];
ld.param.u64 %rd12, [_Z51cunn_TemporalMaxPooling_updateGradInputKernelAtomicIdEvPT_S1_Pliiiii_param_1];
ld.param.u64 %rd13, [_Z51cunn_TemporalMaxPooling_updateGradInputKernelAtomicIdEvPT_S1_Pliiiii_param_2];
ld.param.u32 %r5, [_Z51cunn_TemporalMaxPooling_updateGradInputKernelAtomicIdEvPT_S1_Pliiiii_param_3];
ld.param.u32 %r6, [_Z51cunn_TemporalMaxPooling_updateGradInputKernelAtomicIdEvPT_S1_Pliiiii_param_4];
ld.param.u32 %r7, [_Z51cunn_TemporalMaxPooling_updateGradInputKernelAtomicIdEvPT_S1_Pliiiii_param_5];
ld.param.u32 %r8, [_Z51cunn_TemporalMaxPooling_updateGradInputKernelAtomicIdEvPT_S1_Pliiiii_param_7];
mov.u32 %r1, %ctaid.y;
shl.b32 %r9, %r1, 10;
mov.u32 %r2, %tid.x;
add.s32 %r10, %r9, %r2;
setp.lt.u32	%p1, %r10, %r7;
setp.gt.s32	%p2, %r6, 0;
and.pred %p3, %p1, %p2;
@!%p3 bra BB8_3;
bra.uni BB8_1;

BB8_1:
cvta.to.global.u64 %rd14, %rd11;
cvta.to.global.u64 %rd15, %rd12;
cvta.to.global.u64 %rd16, %rd13;
mov.u32 %r12, %ctaid.x;
mul.lo.s32 %r13, %r12, %r6;
mul.lo.s32 %r14, %r13, %r5;
cvt.u64.u32	%rd17, %r14;
mad.lo.s32 %r15, %r1, 1024, %r2;
mul.lo.s32 %r16, %r8, %r6;
mul.lo.s32 %r17, %r16, %r15;
cvt.u64.u32	%rd18, %r17;
add.s64 %rd19, %rd17, %rd18;
shl.b64 %rd20, %rd19, 3;
add.s64 %rd30, %rd14, %rd20;
mul.wide.s32 %rd2, %r6, 8;
mul.lo.s32 %r18, %r12, %r7;
mul.lo.s32 %r19, %r18, %r6;
cvt.u64.u32	%rd21, %r19;
mul.lo.s32 %r20, %r6, %r15;
cvt.u64.u32	%rd22, %r20;
add.s64 %rd23, %rd21, %rd22;
shl.b64 %rd24, %rd23, 3;
add.s64 %rd29, %rd15, %rd24;
add.s64 %rd28, %rd16, %rd24;
mov.u32 %r21, 0;

BB8_2:
ld.global.f64 %fd1, [%rd29];
ld.global.u64 %rd25, [%rd28];
mul.lo.s64 %rd26, %rd2, %rd25;
add.s64 %rd27, %rd30, %rd26;
atom.global.add.f64 %fd2, [%rd27], %fd1;
add.s64 %rd30, %rd30, 8;
add.s64 %rd29, %rd29, 8;
add.s64 %rd28, %rd28, 8;
add.s32 %r21, %r21, 1;
setp.lt.s32	%p4, %r21, %r6;
@%p4 bra BB8_2;

BB8_3:
ret;
}




// ===== COMPILED SASS (sm_100) =====

	.target	sm_100

	.elftype	@"ET_EXEC"


//--------------------- .note.nv.tkinfo           --------------------------
	.section	.note.nv.tkinfo,"",@"SHT_NOTE"
	.sectionflags	@"SHF_NOTE_NV_TKINFO"
	.tkinfo
        /*0018*/ 	.word	0x00000002
        /*0030*/ 	.string	""
        /*0030*/ 	.string	"ptxas"
        /*0030*/ 	.string	"Cuda compilation tools, release 13.0, V13.0.88"
        /*0030*/ 	.string	"Build cuda_13.0.r13.0/compiler.36424714_0"
        /*0030*/ 	.string	"-arch sm_100 "



//--------------------- .note.nv.cuinfo           --------------------------
	.section	.note.nv.cuinfo,"",@"SHT_NOTE"
	.sectionflags	@"SHF_NOTE_NV_CUINFO"
        /*0018*/ 	.short	0x0002
        /*001a*/ 	.short	0x003d
        /*001c*/ 	.short	0x0082
	.zero		2


//--------------------- .nv.info                  --------------------------
	.section	.nv.info,"",@"SHT_CUDA_INFO"
	.align	4


	//----- nvinfo : EIATTR_REGCOUNT
	.align		4
        /*0000*/ 	.byte	0x04, 0x2f
        /*0002*/ 	.short	(.L_6 - .L_5)
	.align		4
.L_5:
        /*0004*/ 	.word	index@(_Z42cunn_TemporalMaxPooling_updateOutputKernelIN3c104HalfEEvPT_S3_Pliiiii)
        /*0008*/ 	.word	0x00000012


	//----- nvinfo : EIATTR_FRAME_SIZE
	.align		4
.L_6:
        /*000c*/ 	.byte	0x04, 0x11
        /*000e*/ 	.short	(.L_8 - .L_7)
	.align		4
.L_7:
        /*0010*/ 	.word	index@(_Z42cunn_TemporalMaxPooling_updateOutputKernelIN3c104HalfEEvPT_S3_Pliiiii)
        /*0014*/ 	.word	0x00000000


	//----- nvinfo : EIATTR_REGCOUNT
	.align		4
.L_8:
        /*0018*/ 	.byte	0x04, 0x2f
        /*001a*/ 	.short	(.L_10 - .L_9)
	.align		4
.L_9:
        /*001c*/ 	.word	index@(_Z45cunn_TemporalMaxPooling_updateGradInputKernelIN3c104HalfEEvPT_S3_Pliiiii)
        /*0020*/ 	.word	0x00000012


	//----- nvinfo : EIATTR_FRAME_SIZE
	.align		4
.L_10:
        /*0024*/ 	.byte	0x04, 0x11
        /*0026*/ 	.short	(.L_12 - .L_11)
	.align		4
.L_11:
        /*0028*/ 	.word	index@(_Z45cunn_TemporalMaxPooling_updateGradInputKernelIN3c104HalfEEvPT_S3_Pliiiii)
        /*002c*/ 	.word	0x00000000


	//----- nvinfo : EIATTR_REGCOUNT
	.align		4
.L_12:
        /*0030*/ 	.byte	0x04, 0x2f
        /*0032*/ 	.short	(.L_14 - .L_13)
	.align		4
.L_13:
        /*0034*/ 	.word	index@(_Z51cunn_TemporalMaxPooling_updateGradInputKernelAtomicIN3c104HalfEEvPT_S3_Pliiiii)
        /*0038*/ 	.word	0x00000016


	//----- nvinfo : EIATTR_FRAME_SIZE
	.align		4
.L_14:
        /*003c*/ 	.byte	0x04, 0x11
        /*003e*/ 	.short	(.L_16 - .L_15)
	.align		4
.L_15:
        /*0040*/ 	.word	index@(_Z51cunn_TemporalMaxPooling_updateGradInputKernelAtomicIN3c104HalfEEvPT_S3_Pliiiii)
        /*0044*/ 	.word	0x00000000


	//----- nvinfo : EIATTR_REGCOUNT
	.align		4
.L_16:
        /*0048*/ 	.byte	0x04, 0x2f
        /*004a*/ 	.short	(.L_18 - .L_17)
	.align		4
.L_17:
        /*004c*/ 	.word	index@(_Z42cunn_TemporalMaxPooling_updateOutputKernelIfEvPT_S1_Pliiiii)
        /*0050*/ 	.word	0x00000012


	//----- nvinfo : EIATTR_FRAME_SIZE
	.align		4
.L_18:
        /*0054*/ 	.byte	0x04, 0x11
        /*0056*/ 	.short	(.L_20 - .L_19)
	.align		4
.L_19:
        /*0058*/ 	.word	index@(_Z42cunn_TemporalMaxPooling_updateOutputKernelIfEvPT_S1_Pliiiii)
        /*005c*/ 	.word	0x00000000


	//----- nvinfo : EIATTR_REGCOUNT
	.align		4
.L_20:
        /*0060*/ 	.byte	0x04, 0x2f
        /*0062*/ 	.short	(.L_22 - .L_21)
	.align		4
.L_21:
        /*0064*/ 	.word	index@(_Z45cunn_TemporalMaxPooling_updateGradInputKernelIfEvPT_S1_Pliiiii)
        /*0068*/ 	.word	0x00000014


	//----- nvinfo : EIATTR_FRAME_SIZE
	.align		4
.L_22:
        /*006c*/ 	.byte	0x04, 0x11
        /*006e*/ 	.short	(.L_24 - .L_23)
	.align		4
.L_23:
        /*0070*/ 	.word	index@(_Z45cunn_TemporalMaxPooling_updateGradInputKernelIfEvPT_S1_Pliiiii)
        /*0074*/ 	.word	0x00000000


	//----- nvinfo : EIATTR_REGCOUNT
	.align		4
.L_24:
        /*0078*/ 	.byte	0x04, 0x2f
        /*007a*/ 	.short	(.L_26 - .L_25)
	.align		4
.L_25:
        /*007c*/ 	.word	index@(_Z51cunn_TemporalMaxPooling_updateGradInputKernelAtomicIfEvPT_S1_Pliiiii)
        /*0080*/ 	.word	0x00000016


	//----- nvinfo : EIATTR_FRAME_SIZE
	.align		4
.L_26:
        /*0084*/ 	.byte	0x04, 0x11
        /*0086*/ 	.short	(.L_28 - .L_27)
	.align		4
.L_27:
        /*0088*/ 	.word	index@(_Z51cunn_TemporalMaxPooling_updateGradInputKernelAtomicIfEvPT_S1_Pliiiii)
        /*008c*/ 	.word	0x00000000


	//----- nvinfo : EIATTR_REGCOUNT
	.align		4
.L_28:
        /*0090*/ 	.byte	0x04, 0x2f
        /*0092*/ 	.short	(.L_30 - .L_29)
	.align		4
.L_29:
        /*0094*/ 	.word	index@(_Z42cunn_TemporalMaxPooling_updateOutputKernelIdEvPT_S1_Pliiiii)
        /*0098*/ 	.word	0x00000013


	//----- nvinfo : EIATTR_FRAME_SIZE
	.align		4
.L_30:
        /*009c*/ 	.byte	0x04, 0x11
        /*009e*/ 	.short	(.L_32 - .L_31)
	.align		4
.L_31:
        /*00a0*/ 	.word	index@(_Z42cunn_TemporalMaxPooling_updateOutputKernelIdEvPT_S1_Pliiiii)
        /*00a4*/ 	.word	0x00000000


	//----- nvinfo : EIATTR_REGCOUNT
	.align		4
.L_32:
        /*00a8*/ 	.byte	0x04, 0x2f
        /*00aa*/ 	.short	(.L_34 - .L_33)
	.align		4
.L_33:
        /*00ac*/ 	.word	index@(_Z45cunn_TemporalMaxPooling_updateGradInputKernelIdEvPT_S1_Pliiiii)
        /*00b0*/ 	.word	0x00000014


	//----- nvinfo : EIATTR_FRAME_SIZE
	.align		4
.L_34:
        /*00b4*/ 	.byte	0x04, 0x11
        /*00b6*/ 	.short	(.L_36 - .L_35)
	.align		4
.L_35:
        /*00b8*/ 	.word	index@(_Z45cunn_TemporalMaxPooling_updateGradInputKernelIdEvPT_S1_Pliiiii)
        /*00bc*/ 	.word	0x00000000


	//----- nvinfo : EIATTR_REGCOUNT
	.align		4
.L_36:
        /*00c0*/ 	.byte	0x04, 0x2f
        /*00c2*/ 	.short	(.L_38 - .L_37)
	.align		4
.L_37:
        /*00c4*/ 	.word	index@(_Z51cunn_TemporalMaxPooling_updateGradInputKernelAtomicIdEvPT_S1_Pliiiii)
        /*00c8*/ 	.word	0x00000016


	//----- nvinfo : EIATTR_FRAME_SIZE
	.align		4
.L_38:
        /*00cc*/ 	.byte	0x04, 0x11
        /*00ce*/ 	.short	(.L_40 - .L_39)
	.align		4
.L_39:
        /*00d0*/ 	.word	index@(_Z51cunn_TemporalMaxPooling_updateGradInputKernelAtomicIdEvPT_S1_Pliiiii)
        /*00d4*/ 	.word	0x00000000


	//----- nvinfo : EIATTR_MIN_STACK_SIZE
	.align		4
.L_40:
        /*00d8*/ 	.byte	0x04, 0x12
        /*00da*/ 	.short	(.L_42 - .L_41)
	.align		4
.L_41:
        /*00dc*/ 	.word	index@(_Z51cunn_TemporalMaxPooling_updateGradInputKernelAtomicIdEvPT_S1_Pliiiii)
        /*00e0*/ 	.word	0x00000000


	//----- nvinfo : EIATTR_MIN_STACK_SIZE
	.align		4
.L_42:
        /*00e4*/ 	.byte	0x04, 0x12
        /*00e6*/ 	.short	(.L_44 - .L_43)
	.align		4
.L_43:
        /*00e8*/ 	.word	index@(_Z45cunn_TemporalMaxPooling_updateGradInputKernelIdEvPT_S1_Pliiiii)
        /*00ec*/ 	.word	0x00000000


	//----- nvinfo : EIATTR_MIN_STACK_SIZE
	.align		4
.L_44:
        /*00f0*/ 	.byte	0x04, 0x12
        /*00f2*/ 	.short	(.L_46 - .L_45)
	.align		4
.L_45:
        /*00f4*/ 	.word	index@(_Z42cunn_TemporalMaxPooling_updateOutputKernelIdEvPT_S1_Pliiiii)
        /*00f8*/ 	.word	0x00000000


	//----- nvinfo : EIATTR_MIN_STACK_SIZE
	.align		4
.L_46:
        /*00fc*/ 	.byte	0x04, 0x12
        /*00fe*/ 	.short	(.L_48 - .L_47)
	.align		4
.L_47:
        /*0100*/ 	.word	index@(_Z51cunn_TemporalMaxPooling_updateGradInputKernelAtomicIfEvPT_S1_Pliiiii)
        /*0104*/ 	.word	0x00000000


	//----- nvinfo : EIATTR_MIN_STACK_SIZE
	.align		4
.L_48:
        /*0108*/ 	.byte	0x04, 0x12
        /*010a*/ 	.short	(.L_50 - .L_49)
	.align		4
.L_49:
        /*010c*/ 	.word	index@(_Z45cunn_TemporalMaxPooling_updateGradInputKernelIfEvPT_S1_Pliiiii)
        /*0110*/ 	.word	0x00000000


	//----- nvinfo : EIATTR_MIN_STACK_SIZE
	.align		4
.L_50:
        /*0114*/ 	.byte	0x04, 0x12
        /*0116*/ 	.short	(.L_52 - .L_51)
	.align		4
.L_51:
        /*0118*/ 	.word	index@(_Z42cunn_TemporalMaxPooling_updateOutputKernelIfEvPT_S1_Pliiiii)
        /*011c*/ 	.word	0x00000000


	//----- nvinfo : EIATTR_MIN_STACK_SIZE
	.align		4
.L_52:
        /*0120*/ 	.byte	0x04, 0x12
        /*0122*/ 	.short	(.L_54 - .L_53)
	.align		4
.L_53:
        /*0124*/ 	.word	index@(_Z51cunn_TemporalMaxPooling_updateGradInputKernelAtomicIN3c104HalfEEvPT_S3_Pliiiii)
        /*0128*/ 	.word	0x00000000


	//----- nvinfo : EIATTR_MIN_STACK_SIZE
	.align		4
.L_54:
        /*012c*/ 	.byte	0x04, 0x12
        /*012e*/ 	.short	(.L_56 - .L_55)
	.align		4
.L_55:
        /*0130*/ 	.word	index@(_Z45cunn_TemporalMaxPooling_updateGradInputKernelIN3c104HalfEEvPT_S3_Pliiiii)
        /*0134*/ 	.word	0x00000000


	//----- nvinfo : EIATTR_MIN_STACK_SIZE
	.align		4
.L_56:
        /*0138*/ 	.byte	0x04, 0x12
        /*013a*/ 	.short	(.L_58 - .L_57)
	.align		4
.L_57:
        /*013c*/ 	.word	index@(_Z42cunn_TemporalMaxPooling_updateOutputKernelIN3c104HalfEEvPT_S3_Pliiiii)
        /*0140*/ 	.word	0x00000000
.L_58:


//--------------------- .nv.compat                --------------------------
	.section	.nv.compat,"",@"SHT_CUDA_COMPAT_INFO"
	.align	4
        /*0000*/ 	.byte	0x02, 0x09, 0x00, 0x00, 0x02, 0x02, 0x01, 0x00, 0x02, 0x05, 0x05, 0x00, 0x03, 0x07, 0x01, 0x01
        /*0010*/ 	.byte	0x02, 0x03, 0x00, 0x00, 0x02, 0x06, 0x01, 0x00, 0x04, 0x0b, 0x08, 0x00, 0x01, 0x00, 0x00, 0x00
        /*0020*/ 	.byte	0x00, 0x00, 0x00, 0x00


//--------------------- .nv.info._Z51cunn_TemporalMaxPooling_updateGradInputKernelAtomicIdEvPT_S1_Pliiiii --------------------------
	.section	.nv.info._Z51cunn_TemporalMaxPooling_updateGradInputKernelAtomicIdEvPT_S1_Pliiiii,"",@"SHT_CUDA_INFO"
	.sectionflags	@""
	.align	4


	//----- nvinfo : EIATTR_CUDA_API_VERSION
	.align		4
        /*0000*/ 	.byte	0x04, 0x37
        /*0002*/ 	.short	(.L_60 - .L_59)
.L_59:
        /*0004*/ 	.word	0x00000082


	//----- nvinfo : EIATTR_KPARAM_INFO
	.align		4
.L_60:
        /*0008*/ 	.byte	0x04, 0x17
        /*000a*/ 	.short	(.L_62 - .L_61)
.L_61:
        /*000c*/ 	.word	0x00000000
        /*0010*/ 	.short	0x0007
        /*0012*/ 	.short	0x0028
        /*0014*/ 	.byte	0x00, 0xf0, 0x11, 0x00


	//----- nvinfo : EIATTR_KPARAM_INFO
	.align		4
.L_62:
        /*0018*/ 	.byte	0x04, 0x17
        /*001a*/ 	.short	(.L_64 - .L_63)
.L_63:
        /*001c*/ 	.word	0x00000000
        /*0020*/ 	.short	0x0006
        /*0022*/ 	.short	0x0024
        /*0024*/ 	.byte	0x00, 0xf0, 0x11, 0x00


	//----- nvinfo : EIATTR_KPARAM_INFO
	.align		4
.L_64:
        /*0028*/ 	.byte	0x04, 0x17
        /*002a*/ 	.short	(.L_66 - .L_65)
.L_65:
        /*002c*/ 	.word	0x00000000
        /*0030*/ 	.short	0x0005
        /*0032*/ 	.short	0x0020
        /*0034*/ 	.byte	0x00, 0xf0, 0x11, 0x00


	//----- nvinfo : EIATTR_KPARAM_INFO
	.align		4
.L_66:
        /*0038*/ 	.byte	0x04, 0x17
        /*003a*/ 	.short	(.L_68 - .L_67)
.L_67:
        /*003c*/ 	.word	0x00000000
        /*0040*/ 	.short	0x0004
        /*0042*/ 	.short	0x001c
        /*0044*/ 	.byte	0x00, 0xf0, 0x11, 0x00


	//----- nvinfo : EIATTR_KPARAM_INFO
	.align		4
.L_68:
        /*0048*/ 	.byte	0x04, 0x17
        /*004a*/ 	.short	(.L_70 - .L_69)
.L_69:
        /*004c*/ 	.word	0x00000000
        /*0050*/ 	.short	0x0003
        /*0052*/ 	.short	0x0018
        /*0054*/ 	.byte	0x00, 0xf0, 0x11, 0x00


	//----- nvinfo : EIATTR_KPARAM_INFO
	.align		4
.L_70:
        /*0058*/ 	.byte	0x04, 0x17
        /*005a*/ 	.short	(.L_72 - .L_71)
.L_71:
        /*005c*/ 	.word	0x00000000
        /*0060*/ 	.short	0x0002
        /*0062*/ 	.short	0x0010
        /*0064*/ 	.byte	0x00, 0xf0, 0x21, 0x00


	//----- nvinfo : EIATTR_KPARAM_INFO
	.align		4
.L_72:
        /*0068*/ 	.byte	0x04, 0x17
        /*006a*/ 	.short	(.L_74 - .L_73)
.L_73:
        /*006c*/ 	.word	0x00000000
        /*0070*/ 	.short	0x0001
        /*0072*/ 	.short	0x0008
        /*0074*/ 	.byte	0x00, 0xf0, 0x21, 0x00


	//----- nvinfo : EIATTR_KPARAM_INFO
	.align		4
.L_74:
        /*0078*/ 	.byte	0x04, 0x17
        /*007a*/ 	.short	(.L_76 - .L_75)
.L_75:
        /*007c*/ 	.word	0x00000000
        /*0080*/ 	.short	0x0000
        /*0082*/ 	.short	0x0000
        /*0084*/ 	.byte	0x00, 0xf0, 0x21, 0x00


	//----- nvinfo : EIATTR_SPARSE_MMA_MASK
	.align		4
.L_76:
        /*0088*/ 	.byte	0x03, 0x50
        /*008a*/ 	.short	0x0000


	//----- nvinfo : EIATTR_MAXREG_COUNT
	.align		4
        /*008c*/ 	.byte	0x03, 0x1b
        /*008e*/ 	.short	0x00ff


	//----- nvinfo : EIATTR_MERCURY_ISA_VERSION
	.align		4
        /*0090*/ 	.byte	0x03, 0x5f
        /*0092*/ 	.short	0x0101


	//----- nvinfo : EIATTR_VRC_CTA_INIT_COUNT
	.align		4
        /*0094*/ 	.byte	0x02, 0x4a
	.zero		1
	.zero		1


	//----- nvinfo : EIATTR_EXIT_INSTR_OFFSETS
	.align		4
        /*0098*/ 	.byte	0x04, 0x1c
        /*009a*/ 	.short	(.L_78 - .L_77)


	//   ....[0]....
.L_77:
        /*009c*/ 	.word	0x00000080


	//   ....[1]....
        /*00a0*/ 	.word	0x00000720


	//   ....[2]....
        /*00a4*/ 	.word	0x000007a0


	//----- nvinfo : EIATTR_CBANK_PARAM_SIZE
	.align		4
.L_78:
        /*00a8*/ 	.byte	0x03, 0x19
        /*00aa*/ 	.short	0x002c


	//----- nvinfo : EIATTR_PARAM_CBANK
	.align		4
        /*00ac*/ 	.byte	0x04, 0x0a
        /*00ae*/ 	.short	(.L_80 - .L_79)
	.align		4
.L_79:
        /*00b0*/ 	.word	index@(.nv.constant0._Z51cunn_TemporalMaxPooling_updateGradInputKernelAtomicIdEvPT_S1_Pliiiii)
        /*00b4*/ 	.short	0x0380
        /*00b6*/ 	.short	0x002c


	//----- nvinfo : EIATTR_SW_WAR
	.align		4
.L_80:
        /*00b8*/ 	.byte	0x04, 0x36
        /*00ba*/ 	.short	(.L_82 - .L_81)
.L_81:
        /*00bc*/ 	.word	0x00000008
.L_82:


//--------------------- .nv.info._Z45cunn_TemporalMaxPooling_updateGradInputKernelIdEvPT_S1_Pliiiii --------------------------
	.section	.nv.info._Z45cunn_TemporalMaxPooling_updateGradInputKernelIdEvPT_S1_Pliiiii,"",@"SHT_CUDA_INFO"
	.sectionflags	@""
	.align	4


	//----- nvinfo : EIATTR_CUDA_API_VERSION
	.align		4
        /*0000*/ 	.byte	0x04, 0x37
        /*0002*/ 	.short	(.L_84 - .L_83)
.L_83:
        /*0004*/ 	.word	0x00000082


	//----- nvinfo : EIATTR_KPARAM_INFO
	.align		4
.L_84:
        /*0008*/ 	.byte	0x04, 0x17
        /*000a*/ 	.short	(.L_86 - .L_85)
.L_85:
        /*000c*/ 	.word	0x00000000
        /*0010*/ 	.short	0x0007
        /*0012*/ 	.short	0x0028
        /*0014*/ 	.byte	0x00, 0xf0, 0x11, 0x00


	//----- nvinfo : EIATTR_KPARAM_INFO
	.align		4
.L_86:
        /*0018*/ 	.byte	0x04, 0x17
        /*001a*/ 	.short	(.L_88 - .L_87)
.L_87:
        /*001c*/ 	.word	0x00000000
        /*0020*/ 	.short	0x0006
        /*0022*/ 	.short	0x0024
        /*0024*/ 	.byte	0x00, 0xf0, 0x11, 0x00


	//----- nvinfo : EIATTR_KPARAM_INFO
	.align		4
.L_88:
        /*0028*/ 	.byte	0x04, 0x17
        /*002a*/ 	.short	(.L_90 - .L_89)
.L_89:
        /*002c*/ 	.word	0x00000000
        /*0030*/ 	.short	0x0005
        /*0032*/ 	.short	0x0020
        /*0034*/ 	.byte	0x00, 0xf0, 0x11, 0x00


	//----- nvinfo : EIATTR_KPARAM_INFO
	.align		4
.L_90:
        /*0038*/ 	.byte	0x04, 0x17
        /*003a*/ 	.short	(.L_92 - .L_91)
.L_91:
        /*003c*/ 	.word	0x00000000
        /*0040*/ 	.short	0x0004
        /*0042*/ 	.short	0x001c
        /*0044*/ 	.byte	0x00, 0xf0, 0x11, 0x00


	//----- nvinfo : EIATTR_KPARAM_INFO
	.align		4
.L_92:
        /*0048*/ 	.byte	0x04, 0x17
        /*004a*/ 	.short	(.L_94 - .L_93)
.L_93:
        /*004c*/ 	.word	0x00000000
        /*0050*/ 	.short	0x0003
        /*0052*/ 	.short	0x0018
        /*0054*/ 	.byte	0x00, 0xf0, 0x11, 0x00


	//----- nvinfo : EIATTR_KPARAM_INFO
	.align		4
.L_94:
        /*0058*/ 	.byte	0x04, 0x17
        /*005a*/ 	.short	(.L_96 - .L_95)
.L_95:
        /*005c*/ 	.word	0x00000000
        /*0060*/ 	.short	0x0002
        /*0062*/ 	.short	0x0010
        /*0064*/ 	.byte	0x00, 0xf0, 0x21, 0x00


	//----- nvinfo : EIATTR_KPARAM_INFO
	.align		4
.L_96:
        /*0068*/ 	.byte	0x04, 0x17
        /*006a*/ 	.short	(.L_98 - .L_97)
.L_97:
        /*006c*/ 	.word	0x00000000
        /*0070*/ 	.short	0x0001
        /*0072*/ 	.short	0x0008
        /*0074*/ 	.byte	0x00, 0xf0, 0x21, 0x00


	//----- nvinfo : EIATTR_KPARAM_INFO
	.align		4
.L_98:
        /*0078*/ 	.byte	0x04, 0x17
        /*007a*/ 	.short	(.L_100 - .L_99)
.L_99:
        /*007c*/ 	.word	0x00000000
        /*0080*/ 	.short	0x0000
        /*0082*/ 	.short	0x0000
        /*0084*/ 	.byte	0x00, 0xf0, 0x21, 0x00


	//----- nvinfo : EIATTR_SPARSE_MMA_MASK
	.align		4
.L_100:
        /*0088*/ 	.byte	0x03, 0x50
        /*008a*/ 	.short	0x0000


	//----- nvinfo : EIATTR_MAXREG_COUNT
	.align		4
        /*008c*/ 	.byte	0x03, 0x1b
        /*008e*/ 	.short	0x00ff


	//----- nvinfo : EIATTR_MERCURY_ISA_VERSION
	.align		4
        /*0090*/ 	.byte	0x03, 0x5f
        /*0092*/ 	.short	0x0101


	//----- nvinfo : EIATTR_VRC_CTA_INIT_COUNT
	.align		4
        /*0094*/ 	.byte	0x02, 0x4a
	.zero		1
	.zero		1


	//----- nvinfo : EIATTR_EXIT_INSTR_OFFSETS
	.align		4
        /*0098*/ 	.byte	0x04, 0x1c
        /*009a*/ 	.short	(.L_102 - .L_101)


	//   ....[0]....
.L_101:
        /*009c*/ 	.word	0x00000080


	//   ....[1]....
        /*00a0*/ 	.word	0x00000820


	//   ....[2]....
        /*00a4*/ 	.word	0x000008c0


	//----- nvinfo : EIATTR_CBANK_PARAM_SIZE
	.align		4
.L_102:
        /*00a8*/ 	.byte	0x03, 0x19
        /*00aa*/ 	.short	0x002c


	//----- nvinfo : EIATTR_PARAM_CBANK
	.align		4
        /*00ac*/ 	.byte	0x04, 0x0a
        /*00ae*/ 	.short	(.L_104 - .L_103)
	.align		4
.L_103:
        /*00b0*/ 	.word	index@(.nv.constant0._Z45cunn_TemporalMaxPooling_updateGradInputKernelIdEvPT_S1_Pliiiii)
        /*00b4*/ 	.short	0x0380
        /*00b6*/ 	.short	0x002c


	//----- nvinfo : EIATTR_SW_WAR
	.align		4
.L_104:
        /*00b8*/ 	.byte	0x04, 0x36
        /*00ba*/ 	.short	(.L_106 - .L_105)
.L_105:
        /*00bc*/ 	.word	0x00000008
.L_106:


//--------------------- .nv.info._Z42cunn_TemporalMaxPooling_updateOutputKernelIdEvPT_S1_Pliiiii --------------------------
	.section	.nv.info._Z42cunn_TemporalMaxPooling_updateOutputKernelIdEvPT_S1_Pliiiii,"",@"SHT_CUDA_INFO"
	.sectionflags	@""
	.align	4


	//----- nvinfo : EIATTR_CUDA_API_VERSION
	.align		4
        /*0000*/ 	.byte	0x04, 0x37
        /*0002*/ 	.short	(.L_108 - .L_107)
.L_107:
        /*0004*/ 	.word	0x00000082


	//----- nvinfo : EIATTR_KPARAM_INFO
	.align		4
.L_108:
        /*0008*/ 	.byte	0x04, 0x17
        /*000a*/ 	.short	(.L_110 - .L_109)
.L_109:
        /*000c*/ 	.word	0x00000000
        /*0010*/ 	.short	0x0007
        /*0012*/ 	.short	0x0028
        /*0014*/ 	.byte	0x00, 0xf0, 0x11, 0x00


	//----- nvinfo : EIATTR_KPARAM_INFO
	.align		4
.L_110:
        /*0018*/ 	.byte	0x04, 0x17
        /*001a*/ 	.short	(.L_112 - .L_111)
.L_111:
        /*001c*/ 	.word	0x00000000
        /*0020*/ 	.short	0x0006
        /*0022*/ 	.short	0x0024
        /*0024*/ 	.byte	0x00, 0xf0, 0x11, 0x00


	//----- nvinfo : EIATTR_KPARAM_INFO
	.align		4
.L_112:
        /*0028*/ 	.byte	0x04, 0x17
        /*002a*/ 	.short	(.L_114 - .L_113)
.L_113:
        /*002c*/ 	.word	0x00000000
        /*0030*/ 	.short	0x0005
        /*0032*/ 	.short	0x0020
        /*0034*/ 	.byte	0x00, 0xf0, 0x11, 0x00


	//----- nvinfo : EIATTR_KPARAM_INFO
	.align		4
.L_114:
        /*0038*/ 	.byte	0x04, 0x17
        /*003a*/ 	.short	(.L_116 - .L_115)
.L_115:
        /*003c*/ 	.word	0x00000000
        /*0040*/ 	.short	0x0004
        /*0042*/ 	.short	0x001c
        /*0044*/ 	.byte	0x00, 0xf0, 0x11, 0x00


	//----- nvinfo : EIATTR_KPARAM_INFO
	.align		4
.L_116:
        /*0048*/ 	.byte	0x04, 0x17
        /*004a*/ 	.short	(.L_118 - .L_117)
.L_117:
        /*004c*/ 	.word	0x00000000
        /*0050*/ 	.short	0x0003
        /*0052*/ 	.short	0x0018
        /*0054*/ 	.byte	0x00, 0xf0, 0x11, 0x00


	//----- nvinfo : EIATTR_KPARAM_INFO
	.align		4
.L_118:
        /*0058*/ 	.byte	0x04, 0x17
        /*005a*/ 	.short	(.L_120 - .L_119)
.L_119:
        /*005c*/ 	.word	0x00000000
        /*0060*/ 	.short	0x0002
        /*0062*/ 	.short	0x0010
        /*0064*/ 	.byte	0x00, 0xf0, 0x21, 0x00


	//----- nvinfo : EIATTR_KPARAM_INFO
	.align		4
.L_120:
        /*0068*/ 	.byte	0x04, 0x17
        /*006a*/ 	.short	(.L_122 - .L_121)
.L_121:
        /*006c*/ 	.word	0x00000000
        /*0070*/ 	.short	0x0001
        /*0072*/ 	.short	0x0008
        /*0074*/ 	.byte	0x00, 0xf0, 0x21, 0x00


	//----- nvinfo : EIATTR_KPARAM_INFO
	.align		4
.L_122:
        /*0078*/ 	.byte	0x04, 0x17
        /*007a*/ 	.short	(.L_124 - .L_123)
.L_123:
        /*007c*/ 	.word	0x00000000
        /*0080*/ 	.short	0x0000
        /*0082*/ 	.short	0x0000
        /*0084*/ 	.byte	0x00, 0xf0, 0x21, 0x00


	//----- nvinfo : EIATTR_SPARSE_MMA_MASK
	.align		4
.L_124:
        /*0088*/ 	.byte	0x03, 0x50
        /*008a*/ 	.short	0x0000


	//----- nvinfo : EIATTR_MAXREG_COUNT
	.align		4
        /*008c*/ 	.byte	0x03, 0x1b
        /*008e*/ 	.short	0x00ff


	//----- nvinfo : EIATTR_MERCURY_ISA_VERSION
	.align		4
        /*0090*/ 	.byte	0x03, 0x5f
        /*0092*/ 	.short	0x0101


	//----- nvinfo : EIATTR_VRC_CTA_INIT_COUNT
	.align		4
        /*0094*/ 	.byte	0x02, 0x4a
	.zero		1
	.zero		1


	//----- nvinfo : EIATTR_EXIT_INSTR_OFFSETS
	.align		4
        /*0098*/ 	.byte	0x04, 0x1c
        /*009a*/ 	.short	(.L_126 - .L_125)


	//   ....[0]....
.L_125:
        /*009c*/ 	.word	0x00000080


	//   ....[1]....
        /*00a0*/ 	.word	0x00000620


	//----- nvinfo : EIATTR_CRS_STACK_SIZE
	.align		4
.L_126:
        /*00a4*/ 	.byte	0x04, 0x1e
        /*00a6*/ 	.short	(.L_128 - .L_127)
.L_127:
        /*00a8*/ 	.word	0x00000000


	//----- nvinfo : EIATTR_CBANK_PARAM_SIZE
	.align		4
.L_128:
        /*00ac*/ 	.byte	0x03, 0x19
        /*00ae*/ 	.short	0x002c


	//----- nvinfo : EIATTR_PARAM_CBANK
	.align		4
        /*00b0*/ 	.byte	0x04, 0x0a
        /*00b2*/ 	.short	(.L_130 - .L_129)
	.align		4
.L_129:
        /*00b4*/ 	.word	index@(.nv.constant0._Z42cunn_TemporalMaxPooling_updateOutputKernelIdEvPT_S1_Pliiiii)
        /*00b8*/ 	.short	0x0380
        /*00ba*/ 	.short	0x002c


	//----- nvinfo : EIATTR_SW_WAR
	.align		4
.L_130:
        /*00bc*/ 	.byte	0x04, 0x36
        /*00be*/ 	.short	(.L_132 - .L_131)
.L_131:
        /*00c0*/ 	.word	0x00000008
.L_132:


//--------------------- .nv.info._Z51cunn_TemporalMaxPooling_updateGradInputKernelAtomicIfEvPT_S1_Pliiiii --------------------------
	.section	.nv.info._Z51cunn_TemporalMaxPooling_updateGradInputKernelAtomicIfEvPT_S1_Pliiiii,"",@"SHT_CUDA_INFO"
	.sectionflags	@""
	.align	4


	//----- nvinfo : EIATTR_CUDA_API_VERSION
	.align		4
        /*0000*/ 	.byte	0x04, 0x37
        /*0002*/ 	.short	(.L_134 - .L_133)
.L_133:
        /*0004*/ 	.word	0x00000082


	//----- nvinfo : EIATTR_KPARAM_INFO
	.align		4
.L_134:
        /*0008*/ 	.byte	0x04, 0x17
        /*000a*/ 	.short	(.L_136 - .L_135)
.L_135:
        /*000c*/ 	.word	0x00000000
        /*0010*/ 	.short	0x0007
        /*0012*/ 	.short	0x0028
        /*0014*/ 	.byte	0x00, 0xf0, 0x11, 0x00


	//----- nvinfo : EIATTR_KPARAM_INFO
	.align		4
.L_136:
        /*0018*/ 	.byte	0x04, 0x17
        /*001a*/ 	.short	(.L_138 - .L_137)
.L_137:
        /*001c*/ 	.word	0x00000000
        /*0020*/ 	.short	0x0006
        /*0022*/ 	.short	0x0024
        /*0024*/ 	.byte	0x00, 0xf0, 0x11, 0x00


	//----- nvinfo : EIATTR_KPARAM_INFO
	.align		4
.L_138:
        /*0028*/ 	.byte	0x04, 0x17
        /*002a*/ 	.short	(.L_140 - .L_139)
.L_139:
        /*002c*/ 	.word	0x00000000
        /*0030*/ 	.short	0x0005
        /*0032*/ 	.short	0x0020
        /*0034*/ 	.byte	0x00, 0xf0, 0x11, 0x00


	//----- nvinfo : EIATTR_KPARAM_INFO
	.align		4
.L_140:
        /*0038*/ 	.byte	0x04, 0x17
        /*003a*/ 	.short	(.L_142 - .L_141)
.L_141:
        /*003c*/ 	.word	0x00000000
        /*0040*/ 	.short	0x0004
        /*0042*/ 	.short	0x001c
        /*0044*/ 	.byte	0x00, 0xf0, 0x11, 0x00


	//----- nvinfo : EIATTR_KPARAM_INFO
	.align		4
.L_142:
        /*0048*/ 	.byte	0x04, 0x17
        /*004a*/ 	.short	(.L_144 - .L_143)
.L_143:
        /*004c*/ 	.word	0x00000000
        /*0050*/ 	.short	0x0003
        /*0052*/ 	.short	0x0018
        /*0054*/ 	.byte	0x00, 0xf0, 0x11, 0x00


	//----- nvinfo : EIATTR_KPARAM_INFO
	.align		4
.L_144:
        /*0058*/ 	.byte	0x04, 0x17
        /*005a*/ 	.short	(.L_146 - .L_145)
.L_145:
        /*005c*/ 	.word	0x00000000
        /*0060*/ 	.short	0x0002
        /*0062*/ 	.short	0x0010
        /*0064*/ 	.byte	0x00, 0xf0, 0x21, 0x00


	//----- nvinfo : EIATTR_KPARAM_INFO
	.align		4
.L_146:
        /*0068*/ 	.byte	0x04, 0x17
        /*006a*/ 	.short	(.L_148 - .L_147)
.L_147:
        /*006c*/ 	.word	0x00000000
        /*0070*/ 	.short	0x0001
        /*0072*/ 	.short	0x0008
        /*0074*/ 	.byte	0x00, 0xf0, 0x21, 0x00


	//----- nvinfo : EIATTR_KPARAM_INFO
	.align		4
.L_148:
        /*0078*/ 	.byte	0x04, 0x17
        /*007a*/ 	.short	(.L_150 - .L_149)
.L_149:
        /*007c*/ 	.word	0x00000000
        /*0080*/ 	.short	0x0000
        /*0082*/ 	.short	0x0000
        /*0084*/ 	.byte	0x00, 0xf0, 0x21, 0x00


	//----- nvinfo : EIATTR_SPARSE_MMA_MASK
	.align		4
.L_150:
        /*0088*/ 	.byte	0x03, 0x50
        /*008a*/ 	.short	0x0000


	//----- nvinfo : EIATTR_MAXREG_COUNT
	.align		4
        /*008c*/ 	.byte	0x03, 0x1b
        /*008e*/ 	.short	0x00ff


	//----- nvinfo : EIATTR_MERCURY_ISA_VERSION
	.align		4
        /*0090*/ 	.byte	0x03, 0x5f
        /*0092*/ 	.short	0x0101


	//----- nvinfo : EIATTR_VRC_CTA_INIT_COUNT
	.align		4
        /*0094*/ 	.byte	0x02, 0x4a
	.zero		1
	.zero		1


	//----- nvinfo : EIATTR_EXIT_INSTR_OFFSETS
	.align		4
        /*0098*/ 	.byte	0x04, 0x1c
        /*009a*/ 	.short	(.L_152 - .L_151)


	//   ....[0]....
.L_151:
        /*009c*/ 	.word	0x00000080


	//   ....[1]....
        /*00a0*/ 	.word	0x00000720


	//   ....[2]....
        /*00a4*/ 	.word	0x000007b0


	//----- nvinfo : EIATTR_CBANK_PARAM_SIZE
	.align		4
.L_152:
        /*00a8*/ 	.byte	0x03, 0x19
        /*00aa*/ 	.short	0x002c


	//----- nvinfo : EIATTR_PARAM_CBANK
	.align		4
        /*00ac*/ 	.byte	0x04, 0x0a
        /*00ae*/ 	.short	(.L_154 - .L_153)
	.align		4
.L_153:
        /*00b0*/ 	.word	index@(.nv.constant0._Z51cunn_TemporalMaxPooling_updateGradInputKernelAtomicIfEvPT_S1_Pliiiii)
        /*00b4*/ 	.short	0x0380
        /*00b6*/ 	.short	0x002c


	//----- nvinfo : EIATTR_SW_WAR
	.align		4
.L_154:
        /*00b8*/ 	.byte	0x04, 0x36
        /*00ba*/ 	.short	(.L_156 - .L_155)
.L_155:
        /*00bc*/ 	.word	0x00000008
.L_156:


//--------------------- .nv.info._Z45cunn_TemporalMaxPooling_updateGradInputKernelIfEvPT_S1_Pliiiii --------------------------
	.section	.nv.info._Z45cunn_TemporalMaxPooling_updateGradInputKernelIfEvPT_S1_Pliiiii,"",@"SHT_CUDA_INFO"
	.sectionflags	@""
	.align	4


	//----- nvinfo : EIATTR_CUDA_API_VERSION
	.align		4
        /*0000*/ 	.byte	0x04, 0x37
        /*0002*/ 	.short	(.L_158 - .L_157)
.L_157:
        /*0004*/ 	.word	0x00000082


	//----- nvinfo : EIATTR_KPARAM_INFO
	.align		4
.L_158:
        /*0008*/ 	.byte	0x04, 0x17
        /*000a*/ 	.short	(.L_160 - .L_159)
.L_159:
        /*000c*/ 	.word	0x00000000
        /*0010*/ 	.short	0x0007
        /*0012*/ 	.short	0x0028
        /*0014*/ 	.byte	0x00, 0xf0, 0x11, 0x00


	//----- nvinfo : EIATTR_KPARAM_INFO
	.align		4
.L_160:
        /*0018*/ 	.byte	0x04, 0x17
        /*001a*/ 	.short	(.L_162 - .L_161)
.L_161:
        /*001c*/ 	.word	0x00000000
        /*0020*/ 	.short	0x0006
        /*0022*/ 	.short	0x0024
        /*0024*/ 	.byte	0x00, 0xf0, 0x11, 0x00


	//----- nvinfo : EIATTR_KPARAM_INFO
	.align		4
.L_162:
        /*0028*/ 	.byte	0x04, 0x17
        /*002a*/ 	.short	(.L_164 - .L_163)
.L_163:
        /*002c*/ 	.word	0x00000000
        /*0030*/ 	.short	0x0005
        /*0032*/ 	.short	0x0020
        /*0034*/ 	.byte	0x00, 0xf0, 0x11, 0x00


	//----- nvinfo : EIATTR_KPARAM_INFO
	.align		4
.L_164:
        /*0038*/ 	.byte	0x04, 0x17
        /*003a*/ 	.short	(.L_166 - .L_165)
.L_165:
        /*003c*/ 	.word	0x00000000
        /*0040*/ 	.short	0x0004
        /*0042*/ 	.short	0x001c
        /*0044*/ 	.byte	0x00, 0xf0, 0x11, 0x00


	//----- nvinfo : EIATTR_KPARAM_INFO
	.align		4
.L_166:
        /*0048*/ 	.byte	0x04, 0x17
        /*004a*/ 	.short	(.L_168 - .L_167)
.L_167:
        /*004c*/ 	.word	0x00000000
        /*0050*/ 	.short	0x0003
        /*0052*/ 	.short	0x0018
        /*0054*/ 	.byte	0x00, 0xf0, 0x11, 0x00


	//----- nvinfo : EIATTR_KPARAM_INFO
	.align		4
.L_168:
        /*0058*/ 	.byte	0x04, 0x17
        /*005a*/ 	.short	(.L_170 - .L_169)
.L_169:
        /*005c*/ 	.word	0x00000000
        /*0060*/ 	.short	0x0002
        /*0062*/ 	.short	0x0010
        /*0064*/ 	.byte	0x00, 0xf0, 0x21, 0x00


	//----- nvinfo : EIATTR_KPARAM_INFO
	.align		4
.L_170:
        /*0068*/ 	.byte	0x04, 0x17
        /*006a*/ 	.short	(.L_172 - .L_171)
.L_171:
        /*006c*/ 	.word	0x00000000
        /*0070*/ 	.short	0x0001
        /*0072*/ 	.short	0x0008
        /*0074*/ 	.byte	0x00, 0xf0, 0x21, 0x00


	//----- nvinfo : EIATTR_KPARAM_INFO
	.align		4
.L_172:
        /*0078*/ 	.byte	0x04, 0x17
        /*007a*/ 	.short	(.L_174 - .L_173)
.L_173:
        /*007c*/ 	.word	0x00000000
        /*0080*/ 	.short	0x0000
        /*0082*/ 	.short	0x0000
        /*0084*/ 	.byte	0x00, 0xf0, 0x21, 0x00


	//----- nvinfo : EIATTR_SPARSE_MMA_MASK
	.align		4
.L_174:
        /*0088*/ 	.byte	0x03, 0x50
        /*008a*/ 	.short	0x0000


	//----- nvinfo : EIATTR_MAXREG_COUNT
	.align		4
        /*008c*/ 	.byte	0x03, 0x1b
        /*008e*/ 	.short	0x00ff


	//----- nvinfo : EIATTR_MERCURY_ISA_VERSION
	.align		4
        /*0090*/ 	.byte	0x03, 0x5f
        /*0092*/ 	.short	0x0101


	//----- nvinfo : EIATTR_VRC_CTA_INIT_COUNT
	.align		4
        /*0094*/ 	.byte	0x02, 0x4a
	.zero		1
	.zero		1


	//----- nvinfo : EIATTR_EXIT_INSTR_OFFSETS
	.align		4
        /*0098*/ 	.byte	0x04, 0x1c
        /*009a*/ 	.short	(.L_176 - .L_175)


	//   ....[0]....
.L_175:
        /*009c*/ 	.word	0x00000080


	//   ....[1]....
        /*00a0*/ 	.word	0x00000840


	//   ....[2]....
        /*00a4*/ 	.word	0x00000900


	//----- nvinfo : EIATTR_CBANK_PARAM_SIZE
	.align		4
.L_176:
        /*00a8*/ 	.byte	0x03, 0x19
        /*00aa*/ 	.short	0x002c


	//----- nvinfo : EIATTR_PARAM_CBANK
	.align		4
        /*00ac*/ 	.byte	0x04, 0x0a
        /*00ae*/ 	.short	(.L_178 - .L_177)
	.align		4
.L_177:
        /*00b0*/ 	.word	index@(.nv.constant0._Z45cunn_TemporalMaxPooling_updateGradInputKernelIfEvPT_S1_Pliiiii)
        /*00b4*/ 	.short	0x0380
        /*00b6*/ 	.short	0x002c


	//----- nvinfo : EIATTR_SW_WAR
	.align		4
.L_178:
        /*00b8*/ 	.byte	0x04, 0x36
        /*00ba*/ 	.short	(.L_180 - .L_179)
.L_179:
        /*00bc*/ 	.word	0x00000008
.L_180:


//--------------------- .nv.info._Z42cunn_TemporalMaxPooling_updateOutputKernelIfEvPT_S1_Pliiiii --------------------------
	.section	.nv.info._Z42cunn_TemporalMaxPooling_updateOutputKernelIfEvPT_S1_Pliiiii,"",@"SHT_CUDA_INFO"
	.sectionflags	@""
	.align	4


	//----- nvinfo : EIATTR_CUDA_API_VERSION
	.align		4
        /*0000*/ 	.byte	0x04, 0x37
        /*0002*/ 	.short	(.L_182 - .L_181)
.L_181:
        /*0004*/ 	.word	0x00000082


	//----- nvinfo : EIATTR_KPARAM_INFO
	.align		4
.L_182:
        /*0008*/ 	.byte	0x04, 0x17
        /*000a*/ 	.short	(.L_184 - .L_183)
.L_183:
        /*000c*/ 	.word	0x00000000
        /*0010*/ 	.short	0x0007
        /*0012*/ 	.short	0x0028
        /*0014*/ 	.byte	0x00, 0xf0, 0x11, 0x00


	//----- nvinfo : EIATTR_KPARAM_INFO
	.align		4
.L_184:
        /*0018*/ 	.byte	0x04, 0x17
        /*001a*/ 	.short	(.L_186 - .L_185)
.L_185:
        /*001c*/ 	.word	0x00000000
        /*0020*/ 	.short	0x0006
        /*0022*/ 	.short	0x0024
        /*0024*/ 	.byte	0x00, 0xf0, 0x11, 0x00


	//----- nvinfo : EIATTR_KPARAM_INFO
	.align		4
.L_186:
        /*0028*/ 	.byte	0x04, 0x17
        /*002a*/ 	.short	(.L_188 - .L_187)
.L_187:
        /*002c*/ 	.word	0x00000000
        /*0030*/ 	.short	0x0005
        /*0032*/ 	.short	0x0020
        /*0034*/ 	.byte	0x00, 0xf0, 0x11, 0x00


	//----- nvinfo : EIATTR_KPARAM_INFO
	.align		4
.L_188:
        /*0038*/ 	.byte	0x04, 0x17
        /*003a*/ 	.short	(.L_190 - .L_189)
.L_189:
        /*003c*/ 	.word	0x00000000
        /*0040*/ 	.short	0x0004
        /*0042*/ 	.short	0x001c
        /*0044*/ 	.byte	0x00, 0xf0, 0x11, 0x00


	//----- nvinfo : EIATTR_KPARAM_INFO
	.align		4
.L_190:
        /*0048*/ 	.byte	0x04, 0x17
        /*004a*/ 	.short	(.L_192 - .L_191)
.L_191:
        /*004c*/ 	.word	0x00000000
        /*0050*/ 	.short	0x0003
        /*0052*/ 	.short	0x0018
        /*0054*/ 	.byte	0x00, 0xf0, 0x11, 0x00


	//----- nvinfo : EIATTR_KPARAM_INFO
	.align		4
.L_192:
        /*0058*/ 	.byte	0x04, 0x17
        /*005a*/ 	.short	(.L_194 - .L_193)
.L_193:
        /*005c*/ 	.word	0x00000000
        /*0060*/ 	.short	0x0002
        /*0062*/ 	.short	0x0010
        /*0064*/ 	.byte	0x00, 0xf0, 0x21, 0x00


	//----- nvinfo : EIATTR_KPARAM_INFO
	.align		4
.L_194:
        /*0068*/ 	.byte	0x04, 0x17
        /*006a*/ 	.short	(.L_196 - .L_195)
.L_195:
        /*006c*/ 	.word	0x00000000
        /*0070*/ 	.short	0x0001
        /*0072*/ 	.short	0x0008
        /*0074*/ 	.byte	0x00, 0xf0, 0x21, 0x00


	//----- nvinfo : EIATTR_KPARAM_INFO
	.align		4
.L_196:
        /*0078*/ 	.byte	0x04, 0x17
        /*007a*/ 	.short	(.L_198 - .L_197)
.L_197:
        /*007c*/ 	.word	0x00000000
        /*0080*/ 	.short	0x0000
        /*0082*/ 	.short	0x0000
        /*0084*/ 	.byte	0x00, 0xf0, 0x21, 0x00


	//----- nvinfo : EIATTR_SPARSE_MMA_MASK
	.align		4
.L_198:
        /*0088*/ 	.byte	0x03, 0x50
        /*008a*/ 	.short	0x0000


	//----- nvinfo : EIATTR_MAXREG_COUNT
	.align		4
        /*008c*/ 	.byte	0x03, 0x1b
        /*008e*/ 	.short	0x00ff


	//----- nvinfo : EIATTR_MERCURY_ISA_VERSION
	.align		4
        /*0090*/ 	.byte	0x03, 0x5f
        /*0092*/ 	.short	0x0101


	//----- nvinfo : EIATTR_VRC_CTA_INIT_COUNT
	.align		4
        /*0094*/ 	.byte	0x02, 0x4a
	.zero		1
	.zero		1


	//----- nvinfo : EIATTR_EXIT_INSTR_OFFSETS
	.align		4
        /*0098*/ 	.byte	0x04, 0x1c
        /*009a*/ 	.short	(.L_200 - .L_199)


	//   ....[0]....
.L_199:
        /*009c*/ 	.word	0x00000080


	//   ....[1]....
        /*00a0*/ 	.word	0x000005b0


	//----- nvinfo : EIATTR_CRS_STACK_SIZE
	.align		4
.L_200:
        /*00a4*/ 	.byte	0x04, 0x1e
        /*00a6*/ 	.short	(.L_202 - .L_201)
.L_201:
        /*00a8*/ 	.word	0x00000000


	//----- nvinfo : EIATTR_CBANK_PARAM_SIZE
	.align		4
.L_202:
        /*00ac*/ 	.byte	0x03, 0x19
        /*00ae*/ 	.short	0x002c


	//----- nvinfo : EIATTR_PARAM_CBANK
	.align		4
        /*00b0*/ 	.byte	0x04, 0x0a
        /*00b2*/ 	.short	(.L_204 - .L_203)
	.align		4
.L_203:
        /*00b4*/ 	.word	index@(.nv.constant0._Z42cunn_TemporalMaxPooling_updateOutputKernelIfEvPT_S1_Pliiiii)
        /*00b8*/ 	.short	0x0380
        /*00ba*/ 	.short	0x002c


	//----- nvinfo : EIATTR_SW_WAR
	.align		4
.L_204:
        /*00bc*/ 	.byte	0x04, 0x36
        /*00be*/ 	.short	(.L_206 - .L_205)
.L_205:
        /*00c0*/ 	.word	0x00000008
.L_206:


//--------------------- .nv.info._Z51cunn_TemporalMaxPooling_updateGradInputKernelAtomicIN3c104HalfEEvPT_S3_Pliiiii --------------------------
	.section	.nv.info._Z51cunn_TemporalMaxPooling_updateGradInputKernelAtomicIN3c104HalfEEvPT_S3_Pliiiii,"",@"SHT_CUDA_INFO"
	.sectionflags	@""
	.align	4


	//----- nvinfo : EIATTR_CUDA_API_VERSION
	.align		4
        /*0000*/ 	.byte	0x04, 0x37
        /*0002*/ 	.short	(.L_208 - .L_207)
.L_207:
        /*0004*/ 	.word	0x00000082


	//----- nvinfo : EIATTR_KPARAM_INFO
	.align		4
.L_208:
        /*0008*/ 	.byte	0x04, 0x17
        /*000a*/ 	.short	(.L_210 - .L_209)
.L_209:
        /*000c*/ 	.word	0x00000000
        /*0010*/ 	.short	0x0007
        /*0012*/ 	.short	0x0028
        /*0014*/ 	.byte	0x00, 0xf0, 0x11, 0x00


	//----- nvinfo : EIATTR_KPARAM_INFO
	.align		4
.L_210:
        /*0018*/ 	.byte	0x04, 0x17
        /*001a*/ 	.short	(.L_212 - .L_211)
.L_211:
        /*001c*/ 	.word	0x00000000
        /*0020*/ 	.short	0x0006
        /*0022*/ 	.short	0x0024
        /*0024*/ 	.byte	0x00, 0xf0, 0x11, 0x00


	//----- nvinfo : EIATTR_KPARAM_INFO
	.align		4
.L_212:
        /*0028*/ 	.byte	0x04, 0x17
        /*002a*/ 	.short	(.L_214 - .L_213)
.L_213:
        /*002c*/ 	.word	0x00000000
        /*0030*/ 	.short	0x0005
        /*0032*/ 	.short	0x0020
        /*0034*/ 	.byte	0x00, 0xf0, 0x11, 0x00


	//----- nvinfo : EIATTR_KPARAM_INFO
	.align		4
.L_214:
        /*0038*/ 	.byte	0x04, 0x17
        /*003a*/ 	.short	(.L_216 - .L_215)
.L_215:
        /*003c*/ 	.word	0x00000000
        /*0040*/ 	.short	0x0004
        /*0042*/ 	.short	0x001c
        /*0044*/ 	.byte	0x00, 0xf0, 0x11, 0x00


	//----- nvinfo : EIATTR_KPARAM_INFO
	.align		4
.L_216:
        /*0048*/ 	.byte	0x04, 0x17
        /*004a*/ 	.short	(.L_218 - .L_217)
.L_217:
        /*004c*/ 	.word	0x00000000
        /*0050*/ 	.short	0x0003
        /*0052*/ 	.short	0x0018
        /*0054*/ 	.byte	0x00, 0xf0, 0x11, 0x00


	//----- nvinfo : EIATTR_KPARAM_INFO
	.align		4
.L_218:
        /*0058*/ 	.byte	0x04, 0x17
        /*005a*/ 	.short	(.L_220 - .L_219)
.L_219:
        /*005c*/ 	.word	0x00000000
        /*0060*/ 	.short	0x0002
        /*0062*/ 	.short	0x0010
        /*0064*/ 	.byte	0x00, 0xf0, 0x21, 0x00


	//----- nvinfo : EIATTR_KPARAM_INFO
	.align		4
.L_220:
        /*0068*/ 	.byte	0x04, 0x17
        /*006a*/ 	.short	(.L_222 - .L_221)
.L_221:
        /*006c*/ 	.word	0x00000000
        /*0070*/ 	.short	0x0001
        /*0072*/ 	.short	0x0008
        /*0074*/ 	.byte	0x00, 0xf0, 0x21, 0x00


	//----- nvinfo : EIATTR_KPARAM_INFO
	.align		4
.L_222:
        /*0078*/ 	.byte	0x04, 0x17
        /*007a*/ 	.short	(.L_224 - .L_223)
.L_223:
        /*007c*/ 	.word	0x00000000
        /*0080*/ 	.short	0x0000
        /*0082*/ 	.short	0x0000
        /*0084*/ 	.byte	0x00, 0xf0, 0x21, 0x00


	//----- nvinfo : EIATTR_SPARSE_MMA_MASK
	.align		4
.L_224:
        /*0088*/ 	.byte	0x03, 0x50
        /*008a*/ 	.short	0x0000


	//----- nvinfo : EIATTR_MAXREG_COUNT
	.align		4
        /*008c*/ 	.byte	0x03, 0x1b
        /*008e*/ 	.short	0x00ff


	//----- nvinfo : EIATTR_MERCURY_ISA_VERSION
	.align		4
        /*0090*/ 	.byte	0x03, 0x5f
        /*0092*/ 	.short	0x0101


	//----- nvinfo : EIATTR_VRC_CTA_INIT_COUNT
	.align		4
        /*0094*/ 	.byte	0x02, 0x4a
	.zero		1
	.zero		1


	//----- nvinfo : EIATTR_EXIT_INSTR_OFFSETS
	.align		4
        /*0098*/ 	.byte	0x04, 0x1c
        /*009a*/ 	.short	(.L_226 - .L_225)


	//   ....[0]....
.L_225:
        /*009c*/ 	.word	0x00000080


	//   ....[1]....
        /*00a0*/ 	.word	0x00000470


	//----- nvinfo : EIATTR_CRS_STACK_SIZE
	.align		4
.L_226:
        /*00a4*/ 	.byte	0x04, 0x1e
        /*00a6*/ 	.short	(.L_228 - .L_227)
.L_227:
        /*00a8*/ 	.word	0x00000000


	//----- nvinfo : EIATTR_CBANK_PARAM_SIZE
	.align		4
.L_228:
        /*00ac*/ 	.byte	0x03, 0x19
        /*00ae*/ 	.short	0x002c


	//----- nvinfo : EIATTR_PARAM_CBANK
	.align		4
        /*00b0*/ 	.byte	0x04, 0x0a
        /*00b2*/ 	.short	(.L_230 - .L_229)
	.align		4
.L_229:
        /*00b4*/ 	.word	index@(.nv.constant0._Z51cunn_TemporalMaxPooling_updateGradInputKernelAtomicIN3c104HalfEEvPT_S3_Pliiiii)
        /*00b8*/ 	.short	0x0380
        /*00ba*/ 	.short	0x002c


	//----- nvinfo : EIATTR_SW_WAR
	.align		4
.L_230:
        /*00bc*/ 	.byte	0x04, 0x36
        /*00be*/ 	.short	(.L_232 - .L_231)
.L_231:
        /*00c0*/ 	.word	0x00000008
.L_232:


//--------------------- .nv.info._Z45cunn_TemporalMaxPooling_updateGradInputKernelIN3c104HalfEEvPT_S3_Pliiiii --------------------------
	.section	.nv.info._Z45cunn_TemporalMaxPooling_updateGradInputKernelIN3c104HalfEEvPT_S3_Pliiiii,"",@"SHT_CUDA_INFO"
	.sectionflags	@""
	.align	4


	//----- nvinfo : EIATTR_CUDA_API_VERSION
	.align		4
        /*0000*/ 	.byte	0x04, 0x37
        /*0002*/ 	.short	(.L_234 - .L_233)
.L_233:
        /*0004*/ 	.word	0x00000082


	//----- nvinfo : EIATTR_KPARAM_INFO
	.align		4
.L_234:
        /*0008*/ 	.byte	0x04, 0x17
        /*000a*/ 	.short	(.L_236 - .L_235)
.L_235:
        /*000c*/ 	.word	0x00000000
        /*0010*/ 	.short	0x0007
        /*0012*/ 	.short	0x0028
        /*0014*/ 	.byte	0x00, 0xf0, 0x11, 0x00


	//----- nvinfo : EIATTR_KPARAM_INFO
	.align		4
.L_236:
        /*0018*/ 	.byte	0x04, 0x17
        /*001a*/ 	.short	(.L_238 - .L_237)
.L_237:
        /*001c*/ 	.word	0x00000000
        /*0020*/ 	.short	0x0006
        /*0022*/ 	.short	0x0024
        /*0024*/ 	.byte	0x00, 0xf0, 0x11, 0x00


	//----- nvinfo : EIATTR_KPARAM_INFO
	.align		4
.L_238:
        /*0028*/ 	.byte	0x04, 0x17
        /*002a*/ 	.short	(.L_240 - .L_239)
.L_239:
        /*002c*/ 	.word	0x00000000
        /*0030*/ 	.short	0x0005
        /*0032*/ 	.short	0x0020
        /*0034*/ 	.byte	0x00, 0xf0, 0x11, 0x00


	//----- nvinfo : EIATTR_KPARAM_INFO
	.align		4
.L_240:
        /*0038*/ 	.byte	0x04, 0x17
        /*003a*/ 	.short	(.L_242 - .L_241)
.L_241:
        /*003c*/ 	.word	0x00000000
        /*0040*/ 	.short	0x0004
        /*0042*/ 	.short	0x001c
        /*0044*/ 	.byte	0x00, 0xf0, 0x11, 0x00


	//----- nvinfo : EIATTR_KPARAM_INFO
	.align		4
.L_242:
        /*0048*/ 	.byte	0x04, 0x17
        /*004a*/ 	.short	(.L_244 - .L_243)
.L_243:
        /*004c*/ 	.word	0x00000000
        /*0050*/ 	.short	0x0003
        /*0052*/ 	.short	0x0018
        /*0054*/ 	.byte	0x00, 0xf0, 0x11, 0x00


	//----- nvinfo : EIATTR_KPARAM_INFO
	.align		4
.L_244:
        /*0058*/ 	.byte	0x04, 0x17
        /*005a*/ 	.short	(.L_246 - .L_245)
.L_245:
        /*005c*/ 	.word	0x00000000
        /*0060*/ 	.short	0x0002
        /*0062*/ 	.short	0x0010
        /*0064*/ 	.byte	0x00, 0xf0, 0x21, 0x00


	//----- nvinfo : EIATTR_KPARAM_INFO
	.align		4
.L_246:
        /*0068*/ 	.byte	0x04, 0x17
        /*006a*/ 	.short	(.L_248 - .L_247)
.L_247:
        /*006c*/ 	.word	0x00000000
        /*0070*/ 	.short	0x0001
        /*0072*/ 	.short	0x0008
        /*0074*/ 	.byte	0x00, 0xf0, 0x21, 0x00


	//----- nvinfo : EIATTR_KPARAM_INFO
	.align		4
.L_248:
        /*0078*/ 	.byte	0x04, 0x17
        /*007a*/ 	.short	(.L_250 - .L_249)
.L_249:
        /*007c*/ 	.word	0x00000000
        /*0080*/ 	.short	0x0000
        /*0082*/ 	.short	0x0000
        /*0084*/ 	.byte	0x00, 0xf0, 0x21, 0x00


	//----- nvinfo : EIATTR_SPARSE_MMA_MASK
	.align		4
.L_250:
        /*0088*/ 	.byte	0x03, 0x50
        /*008a*/ 	.short	0x0000


	//----- nvinfo : EIATTR_MAXREG_COUNT
	.align		4
        /*008c*/ 	.byte	0x03, 0x1b
        /*008e*/ 	.short	0x00ff


	//----- nvinfo : EIATTR_MERCURY_ISA_VERSION
	.align		4
        /*0090*/ 	.byte	0x03, 0x5f
        /*0092*/ 	.short	0x0101


	//----- nvinfo : EIATTR_VRC_CTA_INIT_COUNT
	.align		4
        /*0094*/ 	.byte	0x02, 0x4a
	.zero		1
	.zero		1


	//----- nvinfo : EIATTR_EXIT_INSTR_OFFSETS
	.align		4
        /*0098*/ 	.byte	0x04, 0x1c
        /*009a*/ 	.short	(.L_252 - .L_251)


	//   ....[0]....
.L_251:
        /*009c*/ 	.word	0x00000080


	//   ....[1]....
        /*00a0*/ 	.word	0x000009a0


	//   ....[2]....
        /*00a4*/ 	.word	0x00000a80


	//----- nvinfo : EIATTR_CBANK_PARAM_SIZE
	.align		4
.L_252:
        /*00a8*/ 	.byte	0x03, 0x19
        /*00aa*/ 	.short	0x002c


	//----- nvinfo : EIATTR_PARAM_CBANK
	.align		4
        /*00ac*/ 	.byte	0x04, 0x0a
        /*00ae*/ 	.short	(.L_254 - .L_253)
	.align		4
.L_253:
        /*00b0*/ 	.word	index@(.nv.constant0._Z45cunn_TemporalMaxPooling_updateGradInputKernelIN3c104HalfEEvPT_S3_Pliiiii)
        /*00b4*/ 	.short	0x0380
        /*00b6*/ 	.short	0x002c


	//----- nvinfo : EIATTR_SW_WAR
	.align		4
.L_254:
        /*00b8*/ 	.byte	0x04, 0x36
        /*00ba*/ 	.short	(.L_256 - .L_255)
.L_255:
        /*00bc*/ 	.word	0x00000008
.L_256:


//--------------------- .nv.info._Z42cunn_TemporalMaxPooling_updateOutputKernelIN3c104HalfEEvPT_S3_Pliiiii --------------------------
	.section	.nv.info._Z42cunn_TemporalMaxPooling_updateOutputKernelIN3c104HalfEEvPT_S3_Pliiiii,"",@"SHT_CUDA_INFO"
	.sectionflags	@""
	.align	4


	//----- nvinfo : EIATTR_CUDA_API_VERSION
	.align		4
        /*0000*/ 	.byte	0x04, 0x37
        /*0002*/ 	.short	(.L_258 - .L_257)
.L_257:
        /*0004*/ 	.word	0x00000082


	//----- nvinfo : EIATTR_KPARAM_INFO
	.align		4
.L_258:
        /*0008*/ 	.byte	0x04, 0x17
        /*000a*/ 	.short	(.L_260 - .L_259)
.L_259:
        /*000c*/ 	.word	0x00000000
        /*0010*/ 	.short	0x0007
        /*0012*/ 	.short	0x0028
        /*0014*/ 	.byte	0x00, 0xf0, 0x11, 0x00


	//----- nvinfo : EIATTR_KPARAM_INFO
	.align		4
.L_260:
        /*0018*/ 	.byte	0x04, 0x17
        /*001a*/ 	.short	(.L_262 - .L_261)
.L_261:
        /*001c*/ 	.word	0x00000000
        /*0020*/ 	.short	0x0006
        /*0022*/ 	.short	0x0024
        /*0024*/ 	.byte	0x00, 0xf0, 0x11, 0x00


	//----- nvinfo : EIATTR_KPARAM_INFO
	.align		4
.L_262:
        /*0028*/ 	.byte	0x04, 0x17
        /*002a*/ 	.short	(.L_264 - .L_263)
.L_263:
        /*002c*/ 	.word	0x00000000
        /*0030*/ 	.short	0x0005
        /*0032*/ 	.short	0x0020
        /*0034*/ 	.byte	0x00, 0xf0, 0x11, 0x00


	//----- nvinfo : EIATTR_KPARAM_INFO
	.align		4
.L_264:
        /*0038*/ 	.byte	0x04, 0x17
        /*003a*/ 	.short	(.L_266 - .L_265)
.L_265:
        /*003c*/ 	.word	0x00000000
        /*0040*/ 	.short	0x0004
        /*0042*/ 	.short	0x001c
        /*0044*/ 	.byte	0x00, 0xf0, 0x11, 0x00


	//----- nvinfo : EIATTR_KPARAM_INFO
	.align		4
.L_266:
        /*0048*/ 	.byte	0x04, 0x17
        /*004a*/ 	.short	(.L_268 - .L_267)
.L_267:
        /*004c*/ 	.word	0x00000000
        /*0050*/ 	.short	0x0003
        /*0052*/ 	.short	0x0018
        /*0054*/ 	.byte	0x00, 0xf0, 0x11, 0x00


	//----- nvinfo : EIATTR_KPARAM_INFO
	.align		4
.L_268:
        /*0058*/ 	.byte	0x04, 0x17
        /*005a*/ 	.short	(.L_270 - .L_269)
.L_269:
        /*005c*/ 	.word	0x00000000
        /*0060*/ 	.short	0x0002
        /*0062*/ 	.short	0x0010
        /*0064*/ 	.byte	0x00, 0xf0, 0x21, 0x00


	//----- nvinfo : EIATTR_KPARAM_INFO
	.align		4
.L_270:
        /*0068*/ 	.byte	0x04, 0x17
        /*006a*/ 	.short	(.L_272 - .L_271)
.L_271:
        /*006c*/ 	.word	0x00000000
        /*0070*/ 	.short	0x0001
        /*0072*/ 	.short	0x0008
        /*0074*/ 	.byte	0x00, 0xf0, 0x21, 0x00


	//----- nvinfo : EIATTR_KPARAM_INFO
	.align		4
.L_272:
        /*0078*/ 	.byte	0x04, 0x17
        /*007a*/ 	.short	(.L_274 - .L_273)
.L_273:
        /*007c*/ 	.word	0x00000000
        /*0080*/ 	.short	0x0000
        /*0082*/ 	.short	0x0000
        /*0084*/ 	.byte	0x00, 0xf0, 0x21, 0x00


	//----- nvinfo : EIATTR_SPARSE_MMA_MASK
	.align		4
.L_274:
        /*0088*/ 	.byte	0x03, 0x50
        /*008a*/ 	.short	0x0000


	//----- nvinfo : EIATTR_MAXREG_COUNT
	.align		4
        /*008c*/ 	.byte	0x03, 0x1b
        /*008e*/ 	.short	0x00ff


	//----- nvinfo : EIATTR_MERCURY_ISA_VERSION
	.align		4
        /*0090*/ 	.byte	0x03, 0x5f
        /*0092*/ 	.short	0x0101


	//----- nvinfo : EIATTR_VRC_CTA_INIT_COUNT
	.align		4
        /*0094*/ 	.byte	0x02, 0x4a
	.zero		1
	.zero		1


	//----- nvinfo : EIATTR_EXIT_INSTR_OFFSETS
	.align		4
        /*0098*/ 	.byte	0x04, 0x1c
        /*009a*/ 	.short	(.L_276 - .L_275)


	//   ....[0]....
.L_275:
        /*009c*/ 	.word	0x00000080


	//   ....[1]....
        /*00a0*/ 	.word	0x000005d0


	//----- nvinfo : EIATTR_CRS_STACK_SIZE
	.align		4
.L_276:
        /*00a4*/ 	.byte	0x04, 0x1e
        /*00a6*/ 	.short	(.L_278 - .L_277)
.L_277:
        /*00a8*/ 	.word	0x00000000


	//----- nvinfo : EIATTR_CBANK_PARAM_SIZE
	.align		4
.L_278:
        /*00ac*/ 	.byte	0x03, 0x19
        /*00ae*/ 	.short	0x002c


	//----- nvinfo : EIATTR_PARAM_CBANK
	.align		4
        /*00b0*/ 	.byte	0x04, 0x0a
        /*00b2*/ 	.short	(.L_280 - .L_279)
	.align		4
.L_279:
        /*00b4*/ 	.word	index@(.nv.constant0._Z42cunn_TemporalMaxPooling_updateOutputKernelIN3c104HalfEEvPT_S3_Pliiiii)
        /*00b8*/ 	.short	0x0380
        /*00ba*/ 	.short	0x002c


	//----- nvinfo : EIATTR_SW_WAR
	.align		4
.L_280:
        /*00bc*/ 	.byte	0x04, 0x36
        /*00be*/ 	.short	(.L_282 - .L_281)
.L_281:
        /*00c0*/ 	.word	0x00000008
.L_282:


//--------------------- .nv.callgraph             --------------------------
	.section	.nv.callgraph,"",@"SHT_CUDA_CALLGRAPH"
	.align	4
	.sectionentsize	8
	.align		4
        /*0000*/ 	.word	0x00000000
	.align		4
        /*0004*/ 	.word	0xffffffff
	.align		4
        /*0008*/ 	.word	0x00000000
	.align		4
        /*000c*/ 	.word	0xfffffffe
	.align		4
        /*0010*/ 	.word	0x00000000
	.align		4
        /*0014*/ 	.word	0xfffffffd
	.align		4
        /*0018*/ 	.word	0x00000000
	.align		4
        /*001c*/ 	.word	0xfffffffc


//--------------------- .nv.constant4             --------------------------
	.section	.nv.constant4,"a",@progbits
	.align	8
	.align		8
.nv.constant4:
        /*0000*/ 	.dword	__T20
	.align		8
        /*0008*/ 	.dword	__T21
	.align		8
        /*0010*/ 	.dword	__T22
	.align		8
        /*0018*/ 	.dword	__T23
	.align		8
        /*0020*/ 	.dword	__T24


//--------------------- .text._Z51cunn_TemporalMaxPooling_updateGradInputKernelAtomicIdEvPT_S1_Pliiiii --------------------------
	.section	.text._Z51cunn_TemporalMaxPooling_updateGradInputKernelAtomicIdEvPT_S1_Pliiiii,"ax",@progbits
	.align	128
        .global         _Z51cunn_TemporalMaxPooling_updateGradInputKernelAtomicIdEvPT_S1_Pliiiii
        .type           _Z51cunn_TemporalMaxPooling_updateGradInputKernelAtomicIdEvPT_S1_Pliiiii,@function
        .size           _Z51cunn_TemporalMaxPooling_updateGradInputKernelAtomicIdEvPT_S1_Pliiiii,(.L_x_42 - _Z51cunn_TemporalMaxPooling_updateGradInputKernelAtomicIdEvPT_S1_Pliiiii)
        .other          _Z51cunn_TemporalMaxPooling_updateGradInputKernelAtomicIdEvPT_S1_Pliiiii,@"STO_CUDA_ENTRY STV_DEFAULT"
_Z51cunn_TemporalMaxPooling_updateGradInputKernelAtomicIdEvPT_S1_Pliiiii:
.text._Z51cunn_TemporalMaxPooling_updateGradInputKernelAtomicIdEvPT_S1_Pliiiii:
[----:B------:R-:W-:Y:S01]  /*0000*/  LDC R1, c[0x0][0x37c] ;  /* 0x0000df00ff017b82 */ /* 0x000fe20000000800 */
[----:B------:R-:W0:Y:S01]  /*0010*/  S2R R0, SR_CTAID.Y ;  /* 0x0000000000007919 */ /* 0x000e220000002600 */
[----:B------:R-:W1:Y:S01]  /*0020*/  LDCU UR9, c[0x0][0x39c] ;  /* 0x00007380ff0977ac */ /* 0x000e620008000800 */
[----:B------:R-:W0:Y:S01]  /*0030*/  S2R R3, SR_TID.X ;  /* 0x0000000000037919 */ /* 0x000e220000002100 */
[----:B------:R-:W2:Y:S01]  /*0040*/  LDCU UR5, c[0x0][0x3a0] ;  /* 0x00007400ff0577ac */ /* 0x000ea20008000800 */
[----:B-1----:R-:W-:Y:S01]  /*0050*/  ISETP.LT.AND P0, PT, RZ, UR9, PT ;  /* 0x00000009ff007c0c */ /* 0x002fe2000bf01270 */
[----:B0-----:R-:W-:-:S05]  /*0060*/  IMAD R0, R0, 0x400, R3 ;  /* 0x0000040000007824 */ /* 0x001fca00078e0203 */
[----:B--2---:R-:W-:-:S13]  /*0070*/  ISETP.LT.U32.AND P0, PT, R0, UR5, P0 ;  /* 0x0000000500007c0c */ /* 0x004fda0008701070 */
[----:B------:R-:W-:Y:S05]  /*0080*/  @!P0 EXIT ;  /* 0x000000000000894d */ /* 0x000fea0003800000 */
[----:B------:R-:W0:Y:S01]  /*0090*/  S2R R3, SR_CTAID.X ;  /* 0x0000000000037919 */ /* 0x000e220000002500 */
[----:B------:R-:W1:Y:S01]  /*00a0*/  LDCU UR4, c[0x0][0x3a8] ;  /* 0x00007500ff0477ac */ /* 0x000e620008000800 */
[----:B------:R-:W-:Y:S01]  /*00b0*/  IMAD R4, R0, UR9, RZ ;  /* 0x0000000900047c24 */ /* 0x000fe2000f8e02ff */
[----:B------:R-:W2:Y:S01]  /*00c0*/  LDCU UR6, c[0x0][0x398] ;  /* 0x00007300ff0677ac */ /* 0x000ea20008000800 */
[----:B------:R-:W3:Y:S01]  /*00d0*/  LDCU.128 UR12, c[0x0][0x380] ;  /* 0x00007000ff0c77ac */ /* 0x000ee20008000c00 */
[----:B------:R-:W4:Y:S01]  /*00e0*/  LDCU.64 UR10, c[0x0][0x390] ;  /* 0x00007200ff0a77ac */ /* 0x000f220008000a00 */
[----:B------:R-:W-:Y:S02]  /*00f0*/  UISETP.GT.AND UP0, UPT, UR9, 0x3, UPT ;  /* 0x000000030900788c */ /* 0x000fe4000bf04270 */
[----:B-1----:R-:W-:-:S06]  /*0100*/  UIMAD UR4, UR9, UR4, URZ ;  /* 0x00000004090472a4 */ /* 0x002fcc000f8e02ff */
[----:B------:R-:W-:Y:S02]  /*0110*/  IMAD R0, R0, UR4, RZ ;  /* 0x0000000400007c24 */ /* 0x000fe4000f8e02ff */
[C---:B0-----:R-:W-:Y:S02]  /*0120*/  IMAD R2, R3.reuse, UR9, RZ ;  /* 0x0000000903027c24 */ /* 0x041fe4000f8e02ff */
[----:B------:R-:W-:Y:S01]  /*0130*/  IMAD R3, R3, UR5, RZ ;  /* 0x0000000503037c24 */ /* 0x000fe2000f8e02ff */
[----:B------:R-:W-:Y:S01]  /*0140*/  UIMAD.WIDE UR4, UR9, 0x8, URZ ;  /* 0x00000008090478a5 */ /* 0x000fe2000f8e02ff */
[----:B--2---:R-:W-:Y:S01]  /*0150*/  IMAD R5, R2, UR6, RZ ;  /* 0x0000000602057c24 */ /* 0x004fe2000f8e02ff */
[----:B------:R-:W0:Y:S01]  /*0160*/  LDCU.64 UR6, c[0x0][0x358] ;  /* 0x00006b00ff0677ac */ /* 0x000e220008000a00 */
[----:B------:R-:W-:-:S03]  /*0170*/  IMAD R7, R3, UR9, RZ ;  /* 0x0000000903077c24 */ /* 0x000fc6000f8e02ff */
[----:B------:R-:W-:Y:S02]  /*0180*/  IADD3 R3, P0, PT, R5, R0, RZ ;  /* 0x0000000005037210 */ /* 0x000fe40007f1e0ff */
[----:B------:R-:W-:Y:S02]  /*0190*/  IADD3 R5, P2, PT, R7, R4, RZ ;  /* 0x0000000407057210 */ /* 0x000fe40007f5e0ff */
[----:B---3--:R-:W-:Y:S01]  /*01a0*/  LEA R2, P1, R3, UR12, 0x3 ;  /* 0x0000000c03027c11 */ /* 0x008fe2000f8218ff */
[----:B------:R-:W-:Y:S01]  /*01b0*/  IMAD.X R8, RZ, RZ, RZ, P0 ;  /* 0x000000ffff087224 */ /* 0x000fe200000e06ff */
[----:B------:R-:W-:Y:S01]  /*01c0*/  SHF.L.U32 R4, R5, 0x3, RZ ;  /* 0x0000000305047819 */ /* 0x000fe200000006ff */
[----:B------:R-:W-:-:S03]  /*01d0*/  IMAD.X R0, RZ, RZ, RZ, P2 ;  /* 0x000000ffff007224 */ /* 0x000fc600010e06ff */
[C---:B------:R-:W-:Y:S02]  /*01e0*/  IADD3 R6, P0, PT, R4.reuse, UR14, RZ ;  /* 0x0000000e04067c10 */ /* 0x040fe4000ff1e0ff */
[----:B------:R-:W-:Y:S01]  /*01f0*/  SHF.L.U64.HI R5, R5, 0x3, R0 ;  /* 0x0000000305057819 */ /* 0x000fe20000010200 */
[----:B------:R-:W-:Y:S01]  /*0200*/  HFMA2 R0, -RZ, RZ, 0, 0 ;  /* 0x00000000ff007431 */ /* 0x000fe200000001ff */
[----:B------:R-:W-:Y:S02]  /*0210*/  LEA.HI.X R3, R3, UR13, R8, 0x3, P1 ;  /* 0x0000000d03037c11 */ /* 0x000fe400088f1c08 */
[----:B----4-:R-:W-:Y:S02]  /*0220*/  IADD3 R4, P1, PT, R4, UR10, RZ ;  /* 0x0000000a04047c10 */ /* 0x010fe4000ff3e0ff */
[C---:B------:R-:W-:Y:S02]  /*0230*/  IADD3.X R7, PT, PT, R5.reuse, UR15, RZ, P0, !PT ;  /* 0x0000000f05077c10 */ /* 0x040fe400087fe4ff */
[----:B------:R-:W-:-:S02]  /*0240*/  IADD3.X R5, PT, PT, R5, UR11, RZ, P1, !PT ;  /* 0x0000000b05057c10 */ /* 0x000fc40008ffe4ff */
[----:B------:R-:W-:Y:S01]  /*0250*/  PLOP3.LUT P0, PT, PT, PT, PT, 0x80, 0x8 ;  /* 0x000000000008781c */ /* 0x000fe20003f0f070 */
[----:B0-----:R-:W-:-:S12]  /*0260*/  BRA.U !UP0, `(.L_x_0) ;  /* 0x0000000108b87547 */ /* 0x001fd8000b800000 */
[----:B------:R-:W-:Y:S01]  /*0270*/  PLOP3.LUT P0, PT, PT, PT, PT, 0x8, 0x80 ;  /* 0x000000000080781c */ /* 0x000fe20003f0e170 */
[----:B------:R-:W-:-:S12]  /*0280*/  UIADD3 UR8, UPT, UPT, UR9, -0x3, URZ ;  /* 0xfffffffd09087890 */ /* 0x000fd8000fffe0ff */
.L_x_1:
[----:B0-----:R-:W2:Y:S04]  /*0290*/  LDG.E.64 R10, desc[UR6][R4.64] ;  /* 0x00000006040a7981 */ /* 0x001ea8000c1e1b00 */
[----:B------:R-:W3:Y:S01]  /*02a0*/  LDG.E.64 R8, desc[UR6][R6.64] ;  /* 0x0000000606087981 */ /* 0x000ee2000c1e1b00 */
[C---:B--2---:R-:W-:Y:S02]  /*02b0*/  IMAD R15, R10.reuse, UR5, RZ ;  /* 0x000000050a0f7c24 */ /* 0x044fe4000f8e02ff */
[----:B------:R-:W-:-:S04]  /*02c0*/  IMAD.WIDE.U32 R12, R10, UR4, R2 ;  /* 0x000000040a0c7c25 */ /* 0x000fc8000f8e0002 */
[----:B------:R-:W-:Y:S01]  /*02d0*/  IMAD R15, R11, UR4, R15 ;  /* 0x000000040b0f7c24 */ /* 0x000fe2000f8e020f */
[----:B------:R-:W-:-:S03]  /*02e0*/  MOV R14, R12 ;  /* 0x0000000c000e7202 */ /* 0x000fc60000000f00 */
[----:B------:R-:W-:-:S05]  /*02f0*/  IMAD.IADD R15, R13, 0x1, R15 ;  /* 0x000000010d0f7824 */ /* 0x000fca00078e020f */
[----:B---3--:R0:W-:Y:S04]  /*0300*/  REDG.E.ADD.F64.RN.STRONG.GPU desc[UR6][R14.64], R8 ;  /* 0x000000080e0079a6 */ /* 0x0081e8000c12ff06 */
[----:B------:R-:W2:Y:S04]  /*0310*/  LDG.E.64 R12, desc[UR6][R4.64+0x8] ;  /* 0x00000806040c7981 */ /* 0x000ea8000c1e1b00 */
[----:B------:R-:W3:Y:S01]  /*0320*/  LDG.E.64 R10, desc[UR6][R6.64+0x8] ;  /* 0x00000806060a7981 */ /* 0x000ee2000c1e1b00 */
[----:B------:R-:W-:-:S05]  /*0330*/  IADD3 R16, P1, PT, R2, 0x8, RZ ;  /* 0x0000000802107810 */ /* 0x000fca0007f3e0ff */
[----:B------:R-:W-:Y:S02]  /*0340*/  IMAD.X R17, RZ, RZ, R3, P1 ;  /* 0x000000ffff117224 */ /* 0x000fe400008e0603 */
[C---:B--2---:R-:W-:Y:S02]  /*0350*/  IMAD R19, R12.reuse, UR5, RZ ;  /* 0x000000050c137c24 */ /* 0x044fe4000f8e02ff */
[----:B------:R-:W-:-:S04]  /*0360*/  IMAD.WIDE.U32 R16, R12, UR4, R16 ;  /* 0x000000040c107c25 */ /* 0x000fc8000f8e0010 */
[----:B------:R-:W-:-:S05]  /*0370*/  IMAD R19, R13, UR4, R19 ;  /* 0x000000040d137c24 */ /* 0x000fca000f8e0213 */
[----:B------:R-:W-:-:S05]  /*0380*/  IADD3 R17, PT, PT, R17, R19, RZ ;  /* 0x0000001311117210 */ /* 0x000fca0007ffe0ff */
[----:B---3--:R1:W-:Y:S04]  /*0390*/  REDG.E.ADD.F64.RN.STRONG.GPU desc[UR6][R16.64], R10 ;  /* 0x0000000a100079a6 */ /* 0x0083e8000c12ff06 */
[----:B------:R-:W2:Y:S04]  /*03a0*/  LDG.E.64 R12, desc[UR6][R4.64+0x10] ;  /* 0x00001006040c7981 */ /* 0x000ea8000c1e1b00 */
[----:B0-----:R-:W3:Y:S01]  /*03b0*/  LDG.E.64 R8, desc[UR6][R6.64+0x10] ;  /* 0x0000100606087981 */ /* 0x001ee2000c1e1b00 */
[----:B------:R-:W-:-:S05]  /*03c0*/  IADD3 R14, P1, PT, R2, 0x10, RZ ;  /* 0x00000010020e7810 */ /* 0x000fca0007f3e0ff */
[----:B------:R-:W-:Y:S02]  /*03d0*/  IMAD.X R15, RZ, RZ, R3, P1 ;  /* 0x000000ffff0f7224 */ /* 0x000fe400008e0603 */
[C---:B--2---:R-:W-:Y:S02]  /*03e0*/  IMAD R19, R12.reuse, UR5, RZ ;  /* 0x000000050c137c24 */ /* 0x044fe4000f8e02ff */
[----:B------:R-:W-:-:S04]  /*03f0*/  IMAD.WIDE.U32 R14, R12, UR4, R14 ;  /* 0x000000040c0e7c25 */ /* 0x000fc8000f8e000e */
[----:B------:R-:W-:-:S05]  /*0400*/  IMAD R19, R13, UR4, R19 ;  /* 0x000000040d137c24 */ /* 0x000fca000f8e0213 */
[----:B------:R-:W-:-:S05]  /*0410*/  IADD3 R15, PT, PT, R15, R19, RZ ;  /* 0x000000130f0f7210 */ /* 0x000fca0007ffe0ff */
[----:B---3--:R0:W-:Y:S04]  /*0420*/  REDG.E.ADD.F64.RN.STRONG.GPU desc[UR6][R14.64], R8 ;  /* 0x000000080e0079a6 */ /* 0x0081e8000c12ff06 */
[----:B------:R2:W3:Y:S04]  /*0430*/  LDG.E.64 R12, desc[UR6][R4.64+0x18] ;  /* 0x00001806040c7981 */ /* 0x0004e8000c1e1b00 */
[----:B-1----:R1:W4:Y:S01]  /*0440*/  LDG.E.64 R10, desc[UR6][R6.64+0x18] ;  /* 0x00001806060a7981 */ /* 0x002322000c1e1b00 */
[----:B------:R-:W-:Y:S01]  /*0450*/  IADD3 R16, P1, PT, R2, 0x18, RZ ;  /* 0x0000001802107810 */ /* 0x000fe20007f3e0ff */
[----:B------:R-:W-:-:S04]  /*0460*/  VIADD R0, R0, 0x4 ;  /* 0x0000000400007836 */ /* 0x000fc80000000000 */
[----:B------:R-:W-:Y:S01]  /*0470*/  IMAD.X R17, RZ, RZ, R3, P1 ;  /* 0x000000ffff117224 */ /* 0x000fe200008e0603 */
[----:B------:R-:W-:Y:S02]  /*0480*/  ISETP.GE.AND P1, PT, R0, UR8, PT ;  /* 0x0000000800007c0c */ /* 0x000fe4000bf26270 */
[----:B--2---:R-:W-:Y:S02]  /*0490*/  IADD3 R4, P4, PT, R4, 0x20, RZ ;  /* 0x0000002004047810 */ /* 0x004fe40007f9e0ff */
[----:B------:R-:W-:Y:S02]  /*04a0*/  IADD3 R2, P2, PT, R2, 0x20, RZ ;  /* 0x0000002002027810 */ /* 0x000fe40007f5e0ff */
[----:B-1----:R-:W-:Y:S01]  /*04b0*/  IADD3 R6, P3, PT, R6, 0x20, RZ ;  /* 0x0000002006067810 */ /* 0x002fe20007f7e0ff */
[----:B------:R-:W-:Y:S01]  /*04c0*/  IMAD.X R5, RZ, RZ, R5, P4 ;  /* 0x000000ffff057224 */ /* 0x000fe200020e0605 */
[----:B------:R-:W-:Y:S02]  /*04d0*/  IADD3.X R3, PT, PT, RZ, R3, RZ, P2, !PT ;  /* 0x00000003ff037210 */ /* 0x000fe400017fe4ff */
[----:B------:R-:W-:Y:S01]  /*04e0*/  IADD3.X R7, PT, PT, RZ, R7, RZ, P3, !PT ;  /* 0x00000007ff077210 */ /* 0x000fe20001ffe4ff */
[----:B---3--:R-:W-:-:S02]  /*04f0*/  IMAD R19, R12, UR5, RZ ;  /* 0x000000050c137c24 */ /* 0x008fc4000f8e02ff */
[----:B------:R-:W-:-:S04]  /*0500*/  IMAD.WIDE.U32 R16, R12, UR4, R16 ;  /* 0x000000040c107c25 */ /* 0x000fc8000f8e0010 */
[----:B------:R-:W-:-:S05]  /*0510*/  IMAD R19, R13, UR4, R19 ;  /* 0x000000040d137c24 */ /* 0x000fca000f8e0213 */
[----:B------:R-:W-:-:S05]  /*0520*/  IADD3 R17, PT, PT, R17, R19, RZ ;  /* 0x0000001311117210 */ /* 0x000fca0007ffe0ff */
[----:B----4-:R0:W-:Y:S01]  /*0530*/  REDG.E.ADD.F64.RN.STRONG.GPU desc[UR6][R16.64], R10 ;  /* 0x0000000a100079a6 */ /* 0x0101e2000c12ff06 */
[----:B------:R-:W-:Y:S05]  /*0540*/  @!P1 BRA `(.L_x_1) ;  /* 0xfffffffc00509947 */ /* 0x000fea000383ffff */
.L_x_0:
[----:B0-----:R-:W-:-:S04]  /*0550*/  IADD3 R8, PT, PT, -R0, UR9, RZ ;  /* 0x0000000900087c10 */ /* 0x001fc8000fffe1ff */
[----:B------:R-:W-:-:S13]  /*0560*/  ISETP.GT.AND P1, PT, R8, 0x1, PT ;  /* 0x000000010800780c */ /* 0x000fda0003f24270 */
[----:B------:R-:W-:Y:S05]  /*0570*/  @!P1 BRA `(.L_x_2) ;  /* 0x0000000000649947 */ /* 0x000fea0003800000 */
[----:B------:R-:W2:Y:S04]  /*0580*/  LDG.E.64 R10, desc[UR6][R4.64] ;  /* 0x00000006040a7981 */ /* 0x000ea8000c1e1b00 */
        /* <DEDUP_REMOVED lines=15> */
[----:B---3--:R0:W-:Y:S01]  /*0680*/  REDG.E.ADD.F64.RN.STRONG.GPU desc[UR6][R16.64], R10 ;  /* 0x0000000a100079a6 */ /* 0x0081e2000c12ff06 */
[----:B------:R-:W-:Y:S01]  /*0690*/  IADD3 R6, P2, PT, R6, 0x10, RZ ;  /* 0x0000001006067810 */ /* 0x000fe20007f5e0ff */
[----:B------:R-:W-:Y:S01]  /*06a0*/  VIADD R0, R0, 0x2 ;  /* 0x0000000200007836 */ /* 0x000fe20000000000 */
[----:B------:R-:W-:Y:S02]  /*06b0*/  IADD3 R2, P1, PT, R2, 0x10, RZ ;  /* 0x0000001002027810 */ /* 0x000fe40007f3e0ff */
[----:B------:R-:W-:Y:S01]  /*06c0*/  IADD3 R4, P3, PT, R4, 0x10, RZ ;  /* 0x0000001004047810 */ /* 0x000fe20007f7e0ff */
[----:B------:R-:W-:Y:S01]  /*06d0*/  IMAD.X R7, RZ, RZ, R7, P2 ;  /* 0x000000ffff077224 */ /* 0x000fe200010e0607 */
[----:B------:R-:W-:Y:S02]  /*06e0*/  PLOP3.LUT P0, PT, PT, PT, PT, 0x8, 0x80 ;  /* 0x000000000080781c */ /* 0x000fe40003f0e170 */
[----:B------:R-:W-:Y:S02]  /*06f0*/  IADD3.X R3, PT, PT, RZ, R3, RZ, P1, !PT ;  /* 0x00000003ff037210 */ /* 0x000fe40000ffe4ff */
[----:B------:R-:W-:-:S09]  /*0700*/  IADD3.X R5, PT, PT, RZ, R5, RZ, P3, !PT ;  /* 0x00000005ff057210 */ /* 0x000fd20001ffe4ff */
.L_x_2:
[----:B------:R-:W-:-:S13]  /*0710*/  ISETP.LT.OR P0, PT, R0, UR9, P0 ;  /* 0x0000000900007c0c */ /* 0x000fda0008701670 */
[----:B------:R-:W-:Y:S05]  /*0720*/  @!P0 EXIT ;  /* 0x000000000000894d */ /* 0x000fea0003800000 */
[----:B0-----:R-:W2:Y:S04]  /*0730*/  LDG.E.64 R8, desc[UR6][R4.64] ;  /* 0x0000000604087981 */ /* 0x001ea8000c1e1b00 */
[----:B------:R-:W3:Y:S01]  /*0740*/  LDG.E.64 R4, desc[UR6][R6.64] ;  /* 0x0000000606047981 */ /* 0x000ee2000c1e1b00 */
[C---:B--2---:R-:W-:Y:S02]  /*0750*/  IMAD R11, R8.reuse, UR5, RZ ;  /* 0x00000005080b7c24 */ /* 0x044fe4000f8e02ff */
[----:B------:R-:W-:-:S04]  /*0760*/  IMAD.WIDE.U32 R2, R8, UR4, R2 ;  /* 0x0000000408027c25 */ /* 0x000fc8000f8e0002 */
[----:B------:R-:W-:-:S05]  /*0770*/  IMAD R11, R9, UR4, R11 ;  /* 0x00000004090b7c24 */ /* 0x000fca000f8e020b */
[----:B------:R-:W-:-:S05]  /*0780*/  IADD3 R3, PT, PT, R3, R11, RZ ;  /* 0x0000000b03037210 */ /* 0x000fca0007ffe0ff */
[----:B---3--:R-:W-:Y:S01]  /*0790*/  REDG.E.ADD.F64.RN.STRONG.GPU desc[UR6][R2.64], R4 ;  /* 0x00000004020079a6 */ /* 0x008fe2000c12ff06 */
[----:B------:R-:W-:Y:S05]  /*07a0*/  EXIT ;  /* 0x000000000000794d */ /* 0x000fea0003800000 */
.L_x_3:
[----:B------:R-:W-:-:S00]  /*07b0*/  BRA `(.L_x_3) ;  /* 0xfffffffc00fc7947 */ /* 0x000fc0000383ffff */
[----:B------:R-:W-:-:S00]  /*07c0*/  NOP ;  /* 0x0000000000007918 */ /* 0x000fc00000000000 */
        /* <DEDUP_REMOVED lines=11> */
.L_x_42:


//--------------------- .text._Z45cunn_TemporalMaxPooling_updateGradInputKernelIdEvPT_S1_Pliiiii --------------------------
	.section	.text._Z45cunn_TemporalMaxPooling_updateGradInputKernelIdEvPT_S1_Pliiiii,"ax",@progbits
	.align	128
        .global         _Z45cunn_TemporalMaxPooling_updateGradInputKernelIdEvPT_S1_Pliiiii
        .type           _Z45cunn_TemporalMaxPooling_updateGradInputKernelIdEvPT_S1_Pliiiii,@function
        .size           _Z45cunn_TemporalMaxPooling_updateGradInputKernelIdEvPT_S1_Pliiiii,(.L_x_43 - _Z45cunn_TemporalMaxPooling_updateGradInputKernelIdEvPT_S1_Pliiiii)
        .other          _Z45cunn_TemporalMaxPooling_updateGradInputKernelIdEvPT_S1_Pliiiii,@"STO_CUDA_ENTRY STV_DEFAULT"
_Z45cunn_TemporalMaxPooling_updateGradInputKernelIdEvPT_S1_Pliiiii:
.text._Z45cunn_TemporalMaxPooling_updateGradInputKernelIdEvPT_S1_Pliiiii:
        /* <DEDUP_REMOVED lines=33> */
[----:B----4-:R-:W-:Y:S02]  /*0210*/  IADD3 R4, P0, PT, R4, UR10, RZ ;  /* 0x0000000a04047c10 */ /* 0x010fe4000ff1e0ff */
[C---:B------:R-:W-:Y:S02]  /*0220*/  IADD3.X R7, PT, PT, R5.reuse, UR15, RZ, P2, !PT ;  /* 0x0000000f05077c10 */ /* 0x040fe400097fe4ff */
[----:B------:R-:W-:Y:S02]  /*0230*/  IADD3.X R5, PT, PT, R5, UR11, RZ, P0, !PT ;  /* 0x0000000b05057c10 */ /* 0x000fe400087fe4ff */
[----:B------:R-:W-:-:S02]  /*0240*/  LEA.HI.X R3, R3, UR13, R8, 0x3, P1 ;  /* 0x0000000d03037c11 */ /* 0x000fc400088f1c08 */
[----:B------:R-:W-:Y:S01]  /*0250*/  PLOP3.LUT P0, PT, PT, PT, PT, 0x80, 0x8 ;  /* 0x000000000008781c */ /* 0x000fe20003f0f070 */
[----:B0-----:R-:W-:-:S12]  /*0260*/  BRA.U !UP0, `(.L_x_4) ;  /* 0x0000000108e47547 */ /* 0x001fd8000b800000 */
[----:B------:R-:W-:Y:S01]  /*0270*/  PLOP3.LUT P0, PT, PT, PT, PT, 0x8, 0x80 ;  /* 0x000000000080781c */ /* 0x000fe20003f0e170 */
[----:B------:R-:W-:-:S12]  /*0280*/  UIADD3 UR8, UPT, UPT, UR9, -0x3, URZ ;  /* 0xfffffffd09087890 */ /* 0x000fd8000fffe0ff */
.L_x_5:
[----:B0-----:R-:W2:Y:S02]  /*0290*/  LDG.E.64 R8, desc[UR6][R4.64] ;  /* 0x0000000604087981 */ /* 0x001ea4000c1e1b00 */
[C---:B--2---:R-:W-:Y:S02]  /*02a0*/  IMAD R13, R8.reuse, UR5, RZ ;  /* 0x00000005080d7c24 */ /* 0x044fe4000f8e02ff */
[----:B------:R-:W-:-:S04]  /*02b0*/  IMAD.WIDE.U32 R10, R8, UR4, R2 ;  /* 0x00000004080a7c25 */ /* 0x000fc8000f8e0002 */
[----:B------:R-:W-:Y:S01]  /*02c0*/  IMAD R9, R9, UR4, R13 ;  /* 0x0000000409097c24 */ /* 0x000fe2000f8e020d */
[----:B------:R-:W-:Y:S01]  /*02d0*/  MOV R8, R10 ;  /* 0x0000000a00087202 */ /* 0x000fe20000000f00 */
[----:B------:R-:W2:Y:S02]  /*02e0*/  LDG.E.64 R12, desc[UR6][R6.64] ;  /* 0x00000006060c7981 */ /* 0x000ea4000c1e1b00 */
[----:B------:R-:W-:-:S05]  /*02f0*/  IMAD.IADD R9, R11, 0x1, R9 ;  /* 0x000000010b097824 */ /* 0x000fca00078e0209 */
[----:B------:R-:W2:Y:S02]  /*0300*/  LDG.E.64 R10, desc[UR6][R8.64] ;  /* 0x00000006080a7981 */ /* 0x000ea4000c1e1b00 */
[----:B--2---:R-:W-:-:S07]  /*0310*/  DADD R10, R10, R12 ;  /* 0x000000000a0a7229 */ /* 0x004fce000000000c */
[----:B------:R0:W-:Y:S04]  /*0320*/  STG.E.64 desc[UR6][R8.64], R10 ;  /* 0x0000000a08007986 */ /* 0x0001e8000c101b06 */
[----:B------:R-:W2:Y:S01]  /*0330*/  LDG.E.64 R12, desc[UR6][R4.64+0x8] ;  /* 0x00000806040c7981 */ /* 0x000ea2000c1e1b00 */
[----:B------:R-:W-:-:S05]  /*0340*/  IADD3 R14, P1, PT, R2, 0x8, RZ ;  /* 0x00000008020e7810 */ /* 0x000fca0007f3e0ff */
[----:B------:R-:W-:Y:S02]  /*0350*/  IMAD.X R15, RZ, RZ, R3, P1 ;  /* 0x000000ffff0f7224 */ /* 0x000fe400008e0603 */
[C---:B--2---:R-:W-:Y:S02]  /*0360*/  IMAD R17, R12.reuse, UR5, RZ ;  /* 0x000000050c117c24 */ /* 0x044fe4000f8e02ff */
[----:B------:R-:W-:-:S04]  /*0370*/  IMAD.WIDE.U32 R14, R12, UR4, R14 ;  /* 0x000000040c0e7c25 */ /* 0x000fc8000f8e000e */
[----:B------:R-:W-:Y:S02]  /*0380*/  IMAD R13, R13, UR4, R17 ;  /* 0x000000040d0d7c24 */ /* 0x000fe4000f8e0211 */
[----:B------:R-:W-:Y:S01]  /*0390*/  IMAD.MOV.U32 R12, RZ, RZ, R14 ;  /* 0x000000ffff0c7224 */ /* 0x000fe200078e000e */
[----:B------:R-:W2:Y:S02]  /*03a0*/  LDG.E.64 R16, desc[UR6][R6.64+0x8] ;  /* 0x0000080606107981 */ /* 0x000ea4000c1e1b00 */
[----:B------:R-:W-:-:S05]  /*03b0*/  IADD3 R13, PT, PT, R15, R13, RZ ;  /* 0x0000000d0f0d7210 */ /* 0x000fca0007ffe0ff */
[----:B------:R-:W2:Y:S02]  /*03c0*/  LDG.E.64 R14, desc[UR6][R12.64] ;  /* 0x000000060c0e7981 */ /* 0x000ea4000c1e1b00 */
[----:B--2---:R-:W-:-:S07]  /*03d0*/  DADD R14, R14, R16 ;  /* 0x000000000e0e7229 */ /* 0x004fce0000000010 */
[----:B------:R1:W-:Y:S04]  /*03e0*/  STG.E.64 desc[UR6][R12.64], R14 ;  /* 0x0000000e0c007986 */ /* 0x0003e8000c101b06 */
[----:B0-----:R-:W2:Y:S01]  /*03f0*/  LDG.E.64 R8, desc[UR6][R4.64+0x10] ;  /* 0x0000100604087981 */ /* 0x001ea2000c1e1b00 */
[----:B------:R-:W-:-:S04]  /*0400*/  IADD3 R10, P1, PT, R2, 0x10, RZ ;  /* 0x00000010020a7810 */ /* 0x000fc80007f3e0ff */
[----:B------:R-:W-:Y:S01]  /*0410*/  IADD3.X R11, PT, PT, RZ, R3, RZ, P1, !PT ;  /* 0x00000003ff0b7210 */ /* 0x000fe20000ffe4ff */
        /* <DEDUP_REMOVED lines=9> */
[----:B-1----:R-:W2:Y:S01]  /*04b0*/  LDG.E.64 R12, desc[UR6][R4.64+0x18] ;  /* 0x00001806040c7981 */ /* 0x002ea2000c1e1b00 */
[----:B------:R-:W-:-:S05]  /*04c0*/  IADD3 R14, P1, PT, R2, 0x18, RZ ;  /* 0x00000018020e7810 */ /* 0x000fca0007f3e0ff */
[----:B------:R-:W-:Y:S02]  /*04d0*/  IMAD.X R15, RZ, RZ, R3, P1 ;  /* 0x000000ffff0f7224 */ /* 0x000fe400008e0603 */
[C---:B--2---:R-:W-:Y:S02]  /*04e0*/  IMAD R17, R12.reuse, UR5, RZ ;  /* 0x000000050c117c24 */ /* 0x044fe4000f8e02ff */
[----:B------:R-:W-:-:S04]  /*04f0*/  IMAD.WIDE.U32 R14, R12, UR4, R14 ;  /* 0x000000040c0e7c25 */ /* 0x000fc8000f8e000e */
[----:B------:R-:W-:Y:S02]  /*0500*/  IMAD R13, R13, UR4, R17 ;  /* 0x000000040d0d7c24 */ /* 0x000fe4000f8e0211 */
[----:B------:R-:W-:Y:S01]  /*0510*/  IMAD.MOV.U32 R12, RZ, RZ, R14 ;  /* 0x000000ffff0c7224 */ /* 0x000fe200078e000e */
[----:B------:R1:W2:Y:S02]  /*0520*/  LDG.E.64 R16, desc[UR6][R6.64+0x18] ;  /* 0x0000180606107981 */ /* 0x0002a4000c1e1b00 */
[----:B------:R-:W-:-:S05]  /*0530*/  IADD3 R13, PT, PT, R15, R13, RZ ;  /* 0x0000000d0f0d7210 */ /* 0x000fca0007ffe0ff */
[----:B------:R-:W2:Y:S01]  /*0540*/  LDG.E.64 R14, desc[UR6][R12.64] ;  /* 0x000000060c0e7981 */ /* 0x000ea2000c1e1b00 */
[----:B------:R-:W-:-:S04]  /*0550*/  IADD3 R0, PT, PT, R0, 0x4, RZ ;  /* 0x0000000400007810 */ /* 0x000fc80007ffe0ff */
[----:B------:R-:W-:Y:S02]  /*0560*/  ISETP.GE.AND P1, PT, R0, UR8, PT ;  /* 0x0000000800007c0c */ /* 0x000fe4000bf26270 */
[----:B------:R-:W-:Y:S02]  /*0570*/  IADD3 R2, P2, PT, R2, 0x20, RZ ;  /* 0x0000002002027810 */ /* 0x000fe40007f5e0ff */
[----:B------:R-:W-:Y:S02]  /*0580*/  IADD3 R4, P3, PT, R4, 0x20, RZ ;  /* 0x0000002004047810 */ /* 0x000fe40007f7e0ff */
[----:B-1----:R-:W-:Y:S01]  /*0590*/  IADD3 R6, P4, PT, R6, 0x20, RZ ;  /* 0x0000002006067810 */ /* 0x002fe20007f9e0ff */
[----:B------:R-:W-:Y:S02]  /*05a0*/  IMAD.X R3, RZ, RZ, R3, P2 ;  /* 0x000000ffff037224 */ /* 0x000fe400010e0603 */
[----:B------:R-:W-:Y:S01]  /*05b0*/  IMAD.X R5, RZ, RZ, R5, P3 ;  /* 0x000000ffff057224 */ /* 0x000fe200018e0605 */
[----:B------:R-:W-:Y:S01]  /*05c0*/  IADD3.X R7, PT, PT, RZ, R7, RZ, P4, !PT ;  /* 0x00000007ff077210 */ /* 0x000fe200027fe4ff */
[----:B--2---:R-:W-:-:S07]  /*05d0*/  DADD R14, R14, R16 ;  /* 0x000000000e0e7229 */ /* 0x004fce0000000010 */
[----:B------:R0:W-:Y:S01]  /*05e0*/  STG.E.64 desc[UR6][R12.64], R14 ;  /* 0x0000000e0c007986 */ /* 0x0001e2000c101b06 */
[----:B------:R-:W-:Y:S05]  /*05f0*/  @!P1 BRA `(.L_x_5) ;  /* 0xfffffffc00249947 */ /* 0x000fea000383ffff */
.L_x_4:
[----:B0-----:R-:W-:-:S04]  /*0600*/  IADD3 R8, PT, PT, -R0, UR9, RZ ;  /* 0x0000000900087c10 */ /* 0x001fc8000fffe1ff */
[----:B------:R-:W-:-:S13]  /*0610*/  ISETP.GT.AND P1, PT, R8, 0x1, PT ;  /* 0x000000010800780c */ /* 0x000fda0003f24270 */
[----:B------:R-:W-:Y:S05]  /*0620*/  @!P1 BRA `(.L_x_6) ;  /* 0x0000000000789947 */ /* 0x000fea0003800000 */
[----:B------:R-:W2:Y:S02]  /*0630*/  LDG.E.64 R8, desc[UR6][R4.64] ;  /* 0x0000000604087981 */ /* 0x000ea4000c1e1b00 */
        /* <DEDUP_REMOVED lines=9> */
[----:B------:R-:W2:Y:S01]  /*06d0*/  LDG.E.64 R12, desc[UR6][R4.64+0x8] ;  /* 0x00000806040c7981 */ /* 0x000ea2000c1e1b00 */
[----:B------:R-:W-:-:S04]  /*06e0*/  IADD3 R14, P0, PT, R2, 0x8, RZ ;  /* 0x00000008020e7810 */ /* 0x000fc80007f1e0ff */
[----:B------:R-:W-:Y:S01]  /*06f0*/  IADD3.X R15, PT, PT, RZ, R3, RZ, P0, !PT ;  /* 0x00000003ff0f7210 */ /* 0x000fe200007fe4ff */
[C---:B--2---:R-:W-:Y:S02]  /*0700*/  IMAD R17, R12.reuse, UR5, RZ ;  /* 0x000000050c117c24 */ /* 0x044fe4000f8e02ff */
[----:B------:R-:W-:-:S04]  /*0710*/  IMAD.WIDE.U32 R14, R12, UR4, R14 ;  /* 0x000000040c0e7c25 */ /* 0x000fc8000f8e000e */
[----:B------:R-:W-:Y:S01]  /*0720*/  IMAD R13, R13, UR4, R17 ;  /* 0x000000040d0d7c24 */ /* 0x000fe2000f8e0211 */
[----:B------:R-:W-:Y:S01]  /*0730*/  MOV R12, R14 ;  /* 0x0000000e000c7202 */ /* 0x000fe20000000f00 */
[----:B------:R1:W2:Y:S02]  /*0740*/  LDG.E.64 R16, desc[UR6][R6.64+0x8] ;  /* 0x0000080606107981 */ /* 0x0002a4000c1e1b00 */
[----:B------:R-:W-:-:S05]  /*0750*/  IMAD.IADD R13, R15, 0x1, R13 ;  /* 0x000000010f0d7824 */ /* 0x000fca00078e020d */
[----:B------:R-:W2:Y:S01]  /*0760*/  LDG.E.64 R14, desc[UR6][R12.64] ;  /* 0x000000060c0e7981 */ /* 0x000ea2000c1e1b00 */
[----:B------:R-:W-:Y:S02]  /*0770*/  IADD3 R4, P2, PT, R4, 0x10, RZ ;  /* 0x0000001004047810 */ /* 0x000fe40007f5e0ff */
[----:B------:R-:W-:Y:S02]  /*0780*/  IADD3 R2, P1, PT, R2, 0x10, RZ ;  /* 0x0000001002027810 */ /* 0x000fe40007f3e0ff */
[----:B-1----:R-:W-:Y:S01]  /*0790*/  IADD3 R6, P3, PT, R6, 0x10, RZ ;  /* 0x0000001006067810 */ /* 0x002fe20007f7e0ff */
[----:B------:R-:W-:Y:S01]  /*07a0*/  VIADD R0, R0, 0x2 ;  /* 0x0000000200007836 */ /* 0x000fe20000000000 */
[----:B------:R-:W-:Y:S01]  /*07b0*/  PLOP3.LUT P0, PT, PT, PT, PT, 0x8, 0x80 ;  /* 0x000000000080781c */ /* 0x000fe20003f0e170 */
[----:B------:R-:W-:Y:S01]  /*07c0*/  IMAD.X R5, RZ, RZ, R5, P2 ;  /* 0x000000ffff057224 */ /* 0x000fe200010e0605 */
[----:B------:R-:W-:Y:S02]  /*07d0*/  IADD3.X R3, PT, PT, RZ, R3, RZ, P1, !PT ;  /* 0x00000003ff037210 */ /* 0x000fe40000ffe4ff */
[----:B------:R-:W-:Y:S01]  /*07e0*/  IADD3.X R7, PT, PT, RZ, R7, RZ, P3, !PT ;  /* 0x00000007ff077210 */ /* 0x000fe20001ffe4ff */
[----:B--2---:R-:W-:-:S07]  /*07f0*/  DADD R14, R14, R16 ;  /* 0x000000000e0e7229 */ /* 0x004fce0000000010 */
[----:B------:R0:W-:Y:S04]  /*0800*/  STG.E.64 desc[UR6][R12.64], R14 ;  /* 0x0000000e0c007986 */ /* 0x0001e8000c101b06 */
.L_x_6:
[----:B------:R-:W-:-:S13]  /*0810*/  ISETP.LT.OR P0, PT, R0, UR9, P0 ;  /* 0x0000000900007c0c */ /* 0x000fda0008701670 */
[----:B------:R-:W-:Y:S05]  /*0820*/  @!P0 EXIT ;  /* 0x000000000000894d */ /* 0x000fea0003800000 */
[----:B------:R-:W0:Y:S04]  /*0830*/  LDG.E.64 R4, desc[UR6][R4.64] ;  /* 0x0000000604047981 */ /* 0x000e28000c1e1b00 */
[----:B------:R-:W2:Y:S01]  /*0840*/  LDG.E.64 R6, desc[UR6][R6.64] ;  /* 0x0000000606067981 */ /* 0x000ea2000c1e1b00 */
[C---:B0-----:R-:W-:Y:S02]  /*0850*/  IMAD R9, R4.reuse, UR5, RZ ;  /* 0x0000000504097c24 */ /* 0x041fe4000f8e02ff */
[----:B------:R-:W-:-:S04]  /*0860*/  IMAD.WIDE.U32 R2, R4, UR4, R2 ;  /* 0x0000000404027c25 */ /* 0x000fc8000f8e0002 */
[----:B------:R-:W-:-:S05]  /*0870*/  IMAD R9, R5, UR4, R9 ;  /* 0x0000000405097c24 */ /* 0x000fca000f8e0209 */
[----:B------:R-:W-:-:S05]  /*0880*/  IADD3 R3, PT, PT, R3, R9, RZ ;  /* 0x0000000903037210 */ /* 0x000fca0007ffe0ff */
[----:B------:R-:W2:Y:S02]  /*0890*/  LDG.E.64 R4, desc[UR6][R2.64] ;  /* 0x0000000602047981 */ /* 0x000ea4000c1e1b00 */
[----:B--2---:R-:W-:-:S07]  /*08a0*/  DADD R4, R4, R6 ;  /* 0x0000000004047229 */ /* 0x004fce0000000006 */
[----:B------:R-:W-:Y:S01]  /*08b0*/  STG.E.64 desc[UR6][R2.64], R4 ;  /* 0x0000000402007986 */ /* 0x000fe2000c101b06 */
[----:B------:R-:W-:Y:S05]  /*08c0*/  EXIT ;  /* 0x000000000000794d */ /* 0x000fea0003800000 */
.L_x_7:
        /* <DEDUP_REMOVED lines=11> */
.L_x_43:


//--------------------- .text._Z42cunn_TemporalMaxPooling_updateOutputKernelIdEvPT_S1_Pliiiii --------------------------
	.section	.text._Z42cunn_TemporalMaxPooling_updateOutputKernelIdEvPT_S1_Pliiiii,"ax",@progbits
	.align	128
        .global         _Z42cunn_TemporalMaxPooling_updateOutputKernelIdEvPT_S1_Pliiiii
        .type           _Z42cunn_TemporalMaxPooling_updateOutputKernelIdEvPT_S1_Pliiiii,@function
        .size           _Z42cunn_TemporalMaxPooling_updateOutputKernelIdEvPT_S1_Pliiiii,(.L_x_44 - _Z42cunn_TemporalMaxPooling_updateOutputKernelIdEvPT_S1_Pliiiii)
        .other          _Z42cunn_TemporalMaxPooling_updateOutputKernelIdEvPT_S1_Pliiiii,@"STO_CUDA_ENTRY STV_DEFAULT"
_Z42cunn_TemporalMaxPooling_updateOutputKernelIdEvPT_S1_Pliiiii:
.text._Z42cunn_TemporalMaxPooling_updateOutputKernelIdEvPT_S1_Pliiiii:
        /* <DEDUP_REMOVED lines=9> */
[----:B------:R-:W0:Y:S01]  /*0090*/  S2UR UR9, SR_CTAID.X ;  /* 0x00000000000979c3 */ /* 0x000e220000002500 */
[----:B------:R-:W1:Y:S01]  /*00a0*/  LDCU UR5, c[0x0][0x398] ;  /* 0x00007300ff0577ac */ /* 0x000e620008000800 */
[----:B------:R-:W-:Y:S01]  /*00b0*/  CS2R R2, SRZ ;  /* 0x0000000000027805 */ /* 0x000fe2000001ff00 */
[----:B------:R-:W2:Y:S01]  /*00c0*/  LDCU UR7, c[0x0][0x3a8] ;  /* 0x00007500ff0777ac */ /* 0x000ea20008000800 */
[----:B------:R-:W3:Y:S01]  /*00d0*/  LDCU.64 UR10, c[0x0][0x358] ;  /* 0x00006b00ff0a77ac */ /* 0x000ee20008000a00 */
[----:B-1----:R-:W-:Y:S01]  /*00e0*/  UIMAD UR4, UR4, UR5, URZ ;  /* 0x00000005040472a4 */ /* 0x002fe2000f8e02ff */
[----:B--2---:R-:W-:-:S03]  /*00f0*/  IMAD R14, R0, UR7, RZ ;  /* 0x00000007000e7c24 */ /* 0x004fc6000f8e02ff */
[----:B0-----:R-:W-:-:S03]  /*0100*/  UIMAD UR6, UR4, UR9, URZ ;  /* 0x00000009040672a4 */ /* 0x001fc6000f8e02ff */
[----:B---3--:R-:W-:-:S09]  /*0110*/  UMOV UR4, URZ ;  /* 0x000000ff00047c82 */ /* 0x008fd20008000000 */
.L_x_12:
[----:B0-----:R-:W0:Y:S01]  /*0120*/  LDCU UR5, c[0x0][0x3a4] ;  /* 0x00007480ff0577ac */ /* 0x001e220008000800 */
[----:B------:R-:W-:Y:S02]  /*0130*/  IMAD.MOV.U32 R4, RZ, RZ, -0x1 ;  /* 0xffffffffff047424 */ /* 0x000fe400078e00ff */
[----:B------:R-:W-:Y:S01]  /*0140*/  IMAD.MOV.U32 R5, RZ, RZ, -0x100001 ;  /* 0xffefffffff057424 */ /* 0x000fe200078e00ff */
[----:B------:R-:W0:Y:S02]  /*0150*/  LDCU UR7, c[0x0][0x39c] ;  /* 0x00007380ff0777ac */ /* 0x000e240008000800 */
[----:B0-----:R-:W-:Y:S02]  /*0160*/  UIMAD UR5, UR7, UR5, URZ ;  /* 0x00000005070572a4 */ /* 0x001fe4000f8e02ff */
[----:B------:R-:W-:Y:S02]  /*0170*/  IMAD R6, R0, UR7, RZ ;  /* 0x0000000700067c24 */ /* 0x000fe4000f8e02ff */
[----:B------:R-:W-:-:S09]  /*0180*/  UISETP.GE.AND UP0, UPT, UR5, 0x1, UPT ;  /* 0x000000010500788c */ /* 0x000fd2000bf06270 */
[----:B------:R-:W-:Y:S05]  /*0190*/  BRA.U !UP0, `(.L_x_8) ;  /* 0x0000000108d47547 */ /* 0x000fea000b800000 */
[----:B------:R-:W0:Y:S01]  /*01a0*/  LDC R7, c[0x0][0x39c] ;  /* 0x0000e700ff077b82 */ /* 0x000e220000000800 */
[----:B------:R-:W-:Y:S01]  /*01b0*/  IMAD R8, R14, UR7, RZ ;  /* 0x000000070e087c24 */ /* 0x000fe2000f8e02ff */
[----:B------:R-:W-:Y:S01]  /*01c0*/  MOV R12, 0xffffffff ;  /* 0xffffffff000c7802 */ /* 0x000fe20000000f00 */
[----:B------:R-:W-:Y:S01]  /*01d0*/  IMAD.MOV.U32 R10, RZ, RZ, RZ ;  /* 0x000000ffff0a7224 */ /* 0x000fe200078e00ff */
[----:B------:R-:W1:Y:S01]  /*01e0*/  LDCU UR8, c[0x0][0x39c] ;  /* 0x00007380ff0877ac */ /* 0x000e620008000800 */
[----:B------:R-:W-:Y:S01]  /*01f0*/  IMAD.MOV.U32 R13, RZ, RZ, -0x100001 ;  /* 0xffefffffff0d7424 */ /* 0x000fe200078e00ff */
[----:B------:R-:W-:Y:S01]  /*0200*/  IADD3 R8, P0, PT, R8, UR6, RZ ;  /* 0x0000000608087c10 */ /* 0x000fe2000ff1e0ff */
[----:B------:R-:W2:Y:S04]  /*0210*/  LDCU.64 UR12, c[0x0][0x380] ;  /* 0x00007000ff0c77ac */ /* 0x000ea80008000a00 */
[----:B------:R-:W-:-:S08]  /*0220*/  IMAD.X R9, RZ, RZ, RZ, P0 ;  /* 0x000000ffff097224 */ /* 0x000fd000000e06ff */
.L_x_11:
[----:B------:R-:W-:-:S05]  /*0230*/  VIADD R4, R10, UR4 ;  /* 0x000000040a047c36 */ /* 0x000fca0008000000 */
[----:B------:R-:W-:-:S04]  /*0240*/  IADD3 R5, P0, PT, R4, R8, RZ ;  /* 0x0000000804057210 */ /* 0x000fc80007f1e0ff */
[----:B------:R-:W-:Y:S02]  /*0250*/  LEA.HI.X.SX32 R16, R4, R9, 0x1, P0 ;  /* 0x0000000904107211 */ /* 0x000fe400000f0eff */
[----:B--2---:R-:W-:-:S04]  /*0260*/  LEA R4, P0, R5, UR12, 0x3 ;  /* 0x0000000c05047c11 */ /* 0x004fc8000f8018ff */
[----:B------:R-:W-:-:S06]  /*0270*/  LEA.HI.X R5, R5, UR13, R16, 0x3, P0 ;  /* 0x0000000d05057c11 */ /* 0x000fcc00080f1c10 */
[----:B------:R-:W2:Y:S01]  /*0280*/  LDG.E.64 R4, desc[UR10][R4.64] ;  /* 0x0000000a04047981 */ /* 0x000ea2000c1e1b00 */
[----:B-1----:R-:W-:Y:S01]  /*0290*/  UMOV UR7, UR8 ;  /* 0x0000000800077c82 */ /* 0x002fe20008000000 */
[----:B------:R-:W-:Y:S01]  /*02a0*/  BSSY.RECONVERGENT B0, `(.L_x_9) ;  /* 0x000001f000007945 */ /* 0x000fe20003800200 */
[----:B--2---:R-:W-:-:S14]  /*02b0*/  DSETP.GEU.AND P0, PT, R12, R4, PT ;  /* 0x000000040c00722a */ /* 0x004fdc0003f0e000 */
[----:B------:R-:W-:Y:S05]  /*02c0*/  @P0 BRA `(.L_x_10) ;  /* 0x0000000000700947 */ /* 0x000fea0003800000 */
[----:B0-----:R-:W-:Y:S02]  /*02d0*/  IABS R12, R7 ;  /* 0x00000007000c7213 */ /* 0x001fe40000000000 */
[----:B------:R-:W-:Y:S02]  /*02e0*/  IABS R15, R10 ;  /* 0x0000000a000f7213 */ /* 0x000fe40000000000 */
[----:B------:R-:W0:Y:S08]  /*02f0*/  I2F.RP R11, R12 ;  /* 0x0000000c000b7306 */ /* 0x000e300000209400 */
[----:B0-----:R-:W0:Y:S02]  /*0300*/  MUFU.RCP R11, R11 ;  /* 0x0000000b000b7308 */ /* 0x001e240000001000 */
[----:B0-----:R-:W-:-:S06]  /*0310*/  VIADD R2, R11, 0xffffffe ;  /* 0x0ffffffe0b027836 */ /* 0x001fcc0000000000 */
[----:B------:R0:W1:Y:S02]  /*0320*/  F2I.FTZ.U32.TRUNC.NTZ R3, R2 ;  /* 0x0000000200037305 */ /* 0x000064000021f000 */
[----:B0-----:R-:W-:Y:S01]  /*0330*/  IMAD.MOV.U32 R2, RZ, RZ, RZ ;  /* 0x000000ffff027224 */ /* 0x001fe200078e00ff */
[----:B-1----:R-:W-:-:S05]  /*0340*/  IADD3 R13, PT, PT, RZ, -R3, RZ ;  /* 0x80000003ff0d7210 */ /* 0x002fca0007ffe0ff */
[----:B------:R-:W-:-:S04]  /*0350*/  IMAD R13, R13, R12, RZ ;  /* 0x0000000c0d0d7224 */ /* 0x000fc800078e02ff */
[----:B------:R-:W-:Y:S01]  /*0360*/  IMAD.HI.U32 R3, R3, R13, R2 ;  /* 0x0000000d03037227 */ /* 0x000fe200078e0002 */
[----:B------:R-:W-:-:S03]  /*0370*/  LOP3.LUT R2, R10, R7, RZ, 0x3c, !PT ;  /* 0x000000070a027212 */ /* 0x000fc600078e3cff */
[----:B------:R-:W-:Y:S01]  /*0380*/  IMAD.MOV.U32 R13, RZ, RZ, R15 ;  /* 0x000000ffff0d7224 */ /* 0x000fe200078e000f */
[----:B------:R-:W-:-:S03]  /*0390*/  ISETP.GE.AND P1, PT, R2, RZ, PT ;  /* 0x000000ff0200720c */ /* 0x000fc60003f26270 */
[----:B------:R-:W-:-:S04]  /*03a0*/  IMAD.HI.U32 R3, R3, R13, RZ ;  /* 0x0000000d03037227 */ /* 0x000fc800078e00ff */
[----:B------:R-:W-:-:S04]  /*03b0*/  IMAD.MOV R11, RZ, RZ, -R3 ;  /* 0x000000ffff0b7224 */ /* 0x000fc800078e0a03 */
[----:B------:R-:W-:Y:S02]  /*03c0*/  IMAD R11, R12, R11, R13 ;  /* 0x0000000b0c0b7224 */ /* 0x000fe400078e020d */
[----:B------:R-:W-:-:S03]  /*03d0*/  IMAD.MOV.U32 R13, RZ, RZ, R5 ;  /* 0x000000ffff0d7224 */ /* 0x000fc600078e0005 */
[----:B------:R-:W-:-:S13]  /*03e0*/  ISETP.GT.U32.AND P2, PT, R12, R11, PT ;  /* 0x0000000b0c00720c */ /* 0x000fda0003f44070 */
[-C--:B------:R-:W-:Y:S01]  /*03f0*/  @!P2 IADD3 R11, PT, PT, R11, -R12.reuse, RZ ;  /* 0x8000000c0b0ba210 */ /* 0x080fe20007ffe0ff */
[----:B------:R-:W-:Y:S01]  /*0400*/  @!P2 VIADD R3, R3, 0x1 ;  /* 0x000000010303a836 */ /* 0x000fe20000000000 */
[----:B------:R-:W-:Y:S02]  /*0410*/  ISETP.NE.AND P2, PT, R7, RZ, PT ;  /* 0x000000ff0700720c */ /* 0x000fe40003f45270 */
[----:B------:R-:W-:Y:S01]  /*0420*/  ISETP.GE.U32.AND P0, PT, R11, R12, PT ;  /* 0x0000000c0b00720c */ /* 0x000fe20003f06070 */
[----:B------:R-:W-:-:S12]  /*0430*/  IMAD.MOV.U32 R12, RZ, RZ, R4 ;  /* 0x000000ffff0c7224 */ /* 0x000fd800078e0004 */
[----:B------:R-:W-:-:S04]  /*0440*/  @P0 VIADD R3, R3, 0x1 ;  /* 0x0000000103030836 */ /* 0x000fc80000000000 */
[----:B------:R-:W-:-:S05]  /*0450*/  IMAD.MOV.U32 R2, RZ, RZ, R3 ;  /* 0x000000ffff027224 */ /* 0x000fca00078e0003 */
[----:B------:R-:W-:Y:S02]  /*0460*/  @!P1 IADD3 R2, PT, PT, -R2, RZ, RZ ;  /* 0x000000ff02029210 */ /* 0x000fe40007ffe1ff */
[----:B------:R-:W-:-:S04]  /*0470*/  @!P2 LOP3.LUT R2, RZ, R7, RZ, 0x33, !PT ;  /* 0x00000007ff02a212 */ /* 0x000fc800078e33ff */
[----:B------:R-:W-:-:S07]  /*0480*/  SHF.R.S32.HI R3, RZ, 0x1f, R2 ;  /* 0x0000001fff037819 */ /* 0x000fce0000011402 */
.L_x_10:
[----:B------:R-:W-:Y:S05]  /*0490*/  BSYNC.RECONVERGENT B0 ;  /* 0x0000000000007941 */ /* 0x000fea0003800200 */
.L_x_9:
[----:B------:R-:W-:-:S05]  /*04a0*/  VIADD R10, R10, UR7 ;  /* 0x000000070a0a7c36 */ /* 0x000fca0008000000 */
[----:B------:R-:W-:-:S13]  /*04b0*/  ISETP.GE.AND P0, PT, R10, UR5, PT ;  /* 0x000000050a007c0c */ /* 0x000fda000bf06270 */
[----:B------:R-:W-:Y:S05]  /*04c0*/  @!P0 BRA `(.L_x_11) ;  /* 0xfffffffc00588947 */ /* 0x000fea000383ffff */
[----:B------:R-:W-:Y:S01]  /*04d0*/  MOV R4, R12 ;  /* 0x0000000c00047202 */ /* 0x000fe20000000f00 */
[----:B------:R-:W-:-:S07]  /*04e0*/  IMAD.MOV.U32 R5, RZ, RZ, R13 ;  /* 0x000000ffff057224 */ /* 0x000fce00078e000d */
.L_x_8:
[----:B0-----:R-:W0:Y:S01]  /*04f0*/  LDC R7, c[0x0][0x3a0] ;  /* 0x0000e800ff077b82 */ /* 0x001e220000000800 */
[----:B------:R-:W1:Y:S01]  /*0500*/  LDCU.64 UR12, c[0x0][0x388] ;  /* 0x00007100ff0c77ac */ /* 0x000e620008000a00 */
[----:B------:R-:W2:Y:S01]  /*0510*/  LDCU.64 UR14, c[0x0][0x390] ;  /* 0x00007200ff0e77ac */ /* 0x000ea20008000a00 */
[----:B------:R-:W-:Y:S01]  /*0520*/  USHF.R.S32.HI UR5, URZ, 0x1f, UR4 ;  /* 0x0000001fff057899 */ /* 0x000fe20008011404 */
[----:B0-----:R-:W-:-:S04]  /*0530*/  IMAD R7, R7, UR7, RZ ;  /* 0x0000000707077c24 */ /* 0x001fc8000f8e02ff */
[----:B------:R-:W-:-:S05]  /*0540*/  IMAD R7, R7, UR9, RZ ;  /* 0x0000000907077c24 */ /* 0x000fca000f8e02ff */
[----:B------:R-:W-:Y:S01]  /*0550*/  IADD3 R6, P0, P1, R6, UR4, R7 ;  /* 0x0000000406067c10 */ /* 0x000fe2000f91e007 */
[----:B------:R-:W-:-:S03]  /*0560*/  UIADD3 UR4, UPT, UPT, UR4, 0x1, URZ ;  /* 0x0000000104047890 */ /* 0x000fc6000fffe0ff */
[----:B------:R-:W-:Y:S01]  /*0570*/  IADD3.X R9, PT, PT, RZ, UR5, RZ, P0, P1 ;  /* 0x00000005ff097c10 */ /* 0x000fe200087e24ff */
[C---:B------:R-:W-:Y:S01]  /*0580*/  IMAD.SHL.U32 R8, R6.reuse, 0x8, RZ ;  /* 0x0000000806087824 */ /* 0x040fe200078e00ff */
[----:B------:R-:W-:Y:S02]  /*0590*/  UISETP.GE.AND UP0, UPT, UR4, UR7, UPT ;  /* 0x000000070400728c */ /* 0x000fe4000bf06270 */
[----:B------:R-:W-:Y:S02]  /*05a0*/  SHF.L.U64.HI R9, R6, 0x3, R9 ;  /* 0x0000000306097819 */ /* 0x000fe40000010209 */
[C---:B-1----:R-:W-:Y:S02]  /*05b0*/  IADD3 R6, P0, PT, R8.reuse, UR12, RZ ;  /* 0x0000000c08067c10 */ /* 0x042fe4000ff1e0ff */
[----:B--2---:R-:W-:Y:S02]  /*05c0*/  IADD3 R8, P1, PT, R8, UR14, RZ ;  /* 0x0000000e08087c10 */ /* 0x004fe4000ff3e0ff */
[----:B------:R-:W-:-:S02]  /*05d0*/  IADD3.X R7, PT, PT, R9, UR13, RZ, P0, !PT ;  /* 0x0000000d09077c10 */ /* 0x000fc400087fe4ff */
[----:B------:R-:W-:-:S03]  /*05e0*/  IADD3.X R9, PT, PT, R9, UR15, RZ, P1, !PT ;  /* 0x0000000f09097c10 */ /* 0x000fc60008ffe4ff */
[----:B------:R0:W-:Y:S04]  /*05f0*/  STG.E.64 desc[UR10][R6.64], R4 ;  /* 0x0000000406007986 */ /* 0x0001e8000c101b0a */
[----:B------:R0:W-:Y:S01]  /*0600*/  STG.E.64 desc[UR10][R8.64], R2 ;  /* 0x0000000208007986 */ /* 0x0001e2000c101b0a */
[----:B------:R-:W-:Y:S05]  /*0610*/  BRA.U !UP0, `(.L_x_12) ;  /* 0xfffffff908c07547 */ /* 0x000fea000b83ffff */
[----:B------:R-:W-:Y:S05]  /*0620*/  EXIT ;  /* 0x000000000000794d */ /* 0x000fea0003800000 */
.L_x_13:
        /* <DEDUP_REMOVED lines=13> */
.L_x_44:


//--------------------- .text._Z51cunn_TemporalMaxPooling_updateGradInputKernelAtomicIfEvPT_S1_Pliiiii --------------------------
	.section	.text._Z51cunn_TemporalMaxPooling_updateGradInputKernelAtomicIfEvPT_S1_Pliiiii,"ax",@progbits
	.align	128
        .global         _Z51cunn_TemporalMaxPooling_updateGradInputKernelAtomicIfEvPT_S1_Pliiiii
        .type           _Z51cunn_TemporalMaxPooling_updateGradInputKernelAtomicIfEvPT_S1_Pliiiii,@function
        .size           _Z51cunn_TemporalMaxPooling_updateGradInputKernelAtomicIfEvPT_S1_Pliiiii,(.L_x_45 - _Z51cunn_TemporalMaxPooling_updateGradInputKernelAtomicIfEvPT_S1_Pliiiii)
        .other          _Z51cunn_TemporalMaxPooling_updateGradInputKernelAtomicIfEvPT_S1_Pliiiii,@"STO_CUDA_ENTRY STV_DEFAULT"
_Z51cunn_TemporalMaxPooling_updateGradInputKernelAtomicIfEvPT_S1_Pliiiii:
.text._Z51cunn_TemporalMaxPooling_updateGradInputKernelAtomicIfEvPT_S1_Pliiiii:
        /* <DEDUP_REMOVED lines=18> */
[C---:B0-----:R-:W-:Y:S01]  /*0120*/  IMAD R3, R2.reuse, UR5, RZ ;  /* 0x0000000502037c24 */ /* 0x041fe2000f8e02ff */
[----:B------:R-:W-:Y:S02]  /*0130*/  UIMAD.WIDE UR4, UR9, 0x4, URZ ;  /* 0x00000004090478a5 */ /* 0x000fe4000f8e02ff */
[----:B------:R-:W-:Y:S02]  /*0140*/  IMAD R2, R2, UR9, RZ ;  /* 0x0000000902027c24 */ /* 0x000fe4000f8e02ff */
[----:B------:R-:W-:Y:S02]  /*0150*/  IMAD R5, R3, UR9, RZ ;  /* 0x0000000903057c24 */ /* 0x000fe4000f8e02ff */
[----:B--2---:R-:W-:Y:S01]  /*0160*/  IMAD R3, R2, UR6, RZ ;  /* 0x0000000602037c24 */ /* 0x004fe2000f8e02ff */
[----:B------:R-:W0:Y:S02]  /*0170*/  LDCU.64 UR6, c[0x0][0x358] ;  /* 0x00006b00ff0677ac */ /* 0x000e240008000a00 */
[----:B------:R-:W-:-:S02]  /*0180*/  IADD3 R5, P1, PT, R5, R4, RZ ;  /* 0x0000000405057210 */ /* 0x000fc40007f3e0ff */
[----:B------:R-:W-:Y:S02]  /*0190*/  IADD3 R3, P0, PT, R3, R0, RZ ;  /* 0x0000000003037210 */ /* 0x000fe40007f1e0ff */
[C---:B---3--:R-:W-:Y:S01]  /*01a0*/  LEA R6, P2, R5.reuse, UR14, 0x2 ;  /* 0x0000000e05067c11 */ /* 0x048fe2000f8410ff */
[----:B------:R-:W-:Y:S01]  /*01b0*/  IMAD.X R2, RZ, RZ, RZ, P1 ;  /* 0x000000ffff027224 */ /* 0x000fe200008e06ff */
[----:B----4-:R-:W-:Y:S02]  /*01c0*/  LEA R4, P3, R5, UR10, 0x3 ;  /* 0x0000000a05047c11 */ /* 0x010fe4000f8618ff */
[----:B------:R-:W-:Y:S02]  /*01d0*/  LEA R0, P1, R3, UR12, 0x2 ;  /* 0x0000000c03007c11 */ /* 0x000fe4000f8210ff */
[----:B------:R-:W-:Y:S02]  /*01e0*/  IADD3.X R8, PT, PT, RZ, RZ, RZ, P0, !PT ;  /* 0x000000ffff087210 */ /* 0x000fe400007fe4ff */
[----:B------:R-:W-:-:S02]  /*01f0*/  LEA.HI.X R7, R5, UR15, R2, 0x2, P2 ;  /* 0x0000000f05077c11 */ /* 0x000fc400090f1402 */
[----:B------:R-:W-:Y:S01]  /*0200*/  LEA.HI.X R5, R5, UR11, R2, 0x3, P3 ;  /* 0x0000000b05057c11 */ /* 0x000fe200098f1c02 */
[----:B------:R-:W-:Y:S01]  /*0210*/  IMAD.MOV.U32 R2, RZ, RZ, RZ ;  /* 0x000000ffff027224 */ /* 0x000fe200078e00ff */
[----:B------:R-:W-:Y:S02]  /*0220*/  LEA.HI.X R3, R3, UR13, R8, 0x2, P1 ;  /* 0x0000000d03037c11 */ /* 0x000fe400088f1408 */
[----:B------:R-:W-:Y:S01]  /*0230*/  PLOP3.LUT P0, PT, PT, PT, PT, 0x80, 0x8 ;  /* 0x000000000008781c */ /* 0x000fe20003f0f070 */
[----:B0-----:R-:W-:-:S12]  /*0240*/  BRA.U !UP0, `(.L_x_14) ;  /* 0x0000000108bc7547 */ /* 0x001fd8000b800000 */
[----:B------:R-:W-:Y:S01]  /*0250*/  PLOP3.LUT P0, PT, PT, PT, PT, 0x8, 0x80 ;  /* 0x000000000080781c */ /* 0x000fe20003f0e170 */
[----:B------:R-:W-:-:S12]  /*0260*/  UIADD3 UR8, UPT, UPT, UR9, -0x3, URZ ;  /* 0xfffffffd09087890 */ /* 0x000fd8000fffe0ff */
.L_x_15:
[----:B------:R-:W2:Y:S04]  /*0270*/  LDG.E.64 R8, desc[UR6][R4.64] ;  /* 0x0000000604087981 */ /* 0x000ea8000c1e1b00 */
[----:B0-----:R-:W3:Y:S01]  /*0280*/  LDG.E R15, desc[UR6][R6.64] ;  /* 0x00000006060f7981 */ /* 0x001ee2000c1e1900 */
[----:B------:R-:W-:Y:S01]  /*0290*/  MOV R10, R0 ;  /* 0x00000000000a7202 */ /* 0x000fe20000000f00 */
[----:B------:R-:W-:Y:S02]  /*02a0*/  IMAD.MOV.U32 R11, RZ, RZ, R3 ;  /* 0x000000ffff0b7224 */ /* 0x000fe400078e0003 */
[C---:B--2---:R-:W-:Y:S02]  /*02b0*/  IMAD R13, R8.reuse, UR5, RZ ;  /* 0x00000005080d7c24 */ /* 0x044fe4000f8e02ff */
[----:B------:R-:W-:-:S04]  /*02c0*/  IMAD.WIDE.U32 R10, R8, UR4, R10 ;  /* 0x00000004080a7c25 */ /* 0x000fc8000f8e000a */
[----:B------:R-:W-:-:S05]  /*02d0*/  IMAD R13, R9, UR4, R13 ;  /* 0x00000004090d7c24 */ /* 0x000fca000f8e020d */
[----:B------:R-:W-:-:S05]  /*02e0*/  IADD3 R11, PT, PT, R11, R13, RZ ;  /* 0x0000000d0b0b7210 */ /* 0x000fca0007ffe0ff */
[----:B---3--:R0:W-:Y:S04]  /*02f0*/  REDG.E.ADD.F32.FTZ.RN.STRONG.GPU desc[UR6][R10.64], R15 ;  /* 0x0000000f0a0079a6 */ /* 0x0081e8000c12f306 */
[----:B------:R-:W2:Y:S04]  /*0300*/  LDG.E.64 R8, desc[UR6][R4.64+0x8] ;  /* 0x0000080604087981 */ /* 0x000ea8000c1e1b00 */
[----:B------:R-:W3:Y:S01]  /*0310*/  LDG.E R17, desc[UR6][R6.64+0x4] ;  /* 0x0000040606117981 */ /* 0x000ee2000c1e1900 */
[----:B------:R-:W-:-:S05]  /*0320*/  IADD3 R12, P1, PT, R0, 0x4, RZ ;  /* 0x00000004000c7810 */ /* 0x000fca0007f3e0ff */
[----:B------:R-:W-:Y:S02]  /*0330*/  IMAD.X R13, RZ, RZ, R3, P1 ;  /* 0x000000ffff0d7224 */ /* 0x000fe400008e0603 */
[C---:B--2---:R-:W-:Y:S02]  /*0340*/  IMAD R19, R8.reuse, UR5, RZ ;  /* 0x0000000508137c24 */ /* 0x044fe4000f8e02ff */
[----:B------:R-:W-:-:S04]  /*0350*/  IMAD.WIDE.U32 R12, R8, UR4, R12 ;  /* 0x00000004080c7c25 */ /* 0x000fc8000f8e000c */
[----:B------:R-:W-:-:S05]  /*0360*/  IMAD R19, R9, UR4, R19 ;  /* 0x0000000409137c24 */ /* 0x000fca000f8e0213 */
[----:B------:R-:W-:-:S05]  /*0370*/  IADD3 R13, PT, PT, R13, R19, RZ ;  /* 0x000000130d0d7210 */ /* 0x000fca0007ffe0ff */
[----:B---3--:R1:W-:Y:S04]  /*0380*/  REDG.E.ADD.F32.FTZ.RN.STRONG.GPU desc[UR6][R12.64], R17 ;  /* 0x000000110c0079a6 */ /* 0x0083e8000c12f306 */
[----:B------:R-:W2:Y:S04]  /*0390*/  LDG.E.64 R8, desc[UR6][R4.64+0x10] ;  /* 0x0000100604087981 */ /* 0x000ea8000c1e1b00 */
[----:B0-----:R-:W3:Y:S01]  /*03a0*/  LDG.E R15, desc[UR6][R6.64+0x8] ;  /* 0x00000806060f7981 */ /* 0x001ee2000c1e1900 */
[----:B------:R-:W-:-:S05]  /*03b0*/  IADD3 R10, P1, PT, R0, 0x8, RZ ;  /* 0x00000008000a7810 */ /* 0x000fca0007f3e0ff */
[----:B------:R-:W-:Y:S02]  /*03c0*/  IMAD.X R11, RZ, RZ, R3, P1 ;  /* 0x000000ffff0b7224 */ /* 0x000fe400008e0603 */
[C---:B--2---:R-:W-:Y:S02]  /*03d0*/  IMAD R19, R8.reuse, UR5, RZ ;  /* 0x0000000508137c24 */ /* 0x044fe4000f8e02ff */
[----:B------:R-:W-:-:S04]  /*03e0*/  IMAD.WIDE.U32 R10, R8, UR4, R10 ;  /* 0x00000004080a7c25 */ /* 0x000fc8000f8e000a */
[----:B------:R-:W-:-:S05]  /*03f0*/  IMAD R19, R9, UR4, R19 ;  /* 0x0000000409137c24 */ /* 0x000fca000f8e0213 */
[----:B------:R-:W-:-:S05]  /*0400*/  IADD3 R11, PT, PT, R11, R19, RZ ;  /* 0x000000130b0b7210 */ /* 0x000fca0007ffe0ff */
[----:B---3--:R0:W-:Y:S04]  /*0410*/  REDG.E.ADD.F32.FTZ.RN.STRONG.GPU desc[UR6][R10.64], R15 ;  /* 0x0000000f0a0079a6 */ /* 0x0081e8000c12f306 */
[----:B------:R2:W3:Y:S04]  /*0420*/  LDG.E.64 R8, desc[UR6][R4.64+0x18] ;  /* 0x0000180604087981 */ /* 0x0004e8000c1e1b00 */
[----:B-1----:R1:W4:Y:S01]  /*0430*/  LDG.E R17, desc[UR6][R6.64+0xc] ;  /* 0x00000c0606117981 */ /* 0x002322000c1e1900 */
        /* <DEDUP_REMOVED lines=14> */
[----:B----4-:R0:W-:Y:S01]  /*0520*/  REDG.E.ADD.F32.FTZ.RN.STRONG.GPU desc[UR6][R12.64], R17 ;  /* 0x000000110c0079a6 */ /* 0x0101e2000c12f306 */
[----:B------:R-:W-:Y:S05]  /*0530*/  @!P1 BRA `(.L_x_15) ;  /* 0xfffffffc004c9947 */ /* 0x000fea000383ffff */
.L_x_14:
[----:B------:R-:W-:-:S04]  /*0540*/  IADD3 R8, PT, PT, -R2, UR9, RZ ;  /* 0x0000000902087c10 */ /* 0x000fc8000fffe1ff */
[----:B------:R-:W-:-:S13]  /*0550*/  ISETP.GT.AND P1, PT, R8, 0x1, PT ;  /* 0x000000010800780c */ /* 0x000fda0003f24270 */
[----:B------:R-:W-:Y:S05]  /*0560*/  @!P1 BRA `(.L_x_16) ;  /* 0x0000000000689947 */ /* 0x000fea0003800000 */
[----:B------:R-:W2:Y:S04]  /*0570*/  LDG.E.64 R8, desc[UR6][R4.64] ;  /* 0x0000000604087981 */ /* 0x000ea8000c1e1b00 */
[----:B0-----:R-:W3:Y:S01]  /*0580*/  LDG.E R15, desc[UR6][R6.64] ;  /* 0x00000006060f7981 */ /* 0x001ee2000c1e1900 */
[----:B------:R-:W-:Y:S01]  /*0590*/  MOV R11, R3 ;  /* 0x00000003000b7202 */ /* 0x000fe20000000f00 */
[----:B------:R-:W-:Y:S02]  /*05a0*/  IMAD.MOV.U32 R10, RZ, RZ, R0 ;  /* 0x000000ffff0a7224 */ /* 0x000fe400078e0000 */
[C---:B--2---:R-:W-:Y:S02]  /*05b0*/  IMAD R13, R8.reuse, UR5, RZ ;  /* 0x00000005080d7c24 */ /* 0x044fe4000f8e02ff */
[----:B------:R-:W-:-:S04]  /*05c0*/  IMAD.WIDE.U32 R10, R8, UR4, R10 ;  /* 0x00000004080a7c25 */ /* 0x000fc8000f8e000a */
[----:B------:R-:W-:-:S04]  /*05d0*/  IMAD R13, R9, UR4, R13 ;  /* 0x00000004090d7c24 */ /* 0x000fc8000f8e020d */
[----:B------:R-:W-:-:S05]  /*05e0*/  IMAD.IADD R11, R11, 0x1, R13 ;  /* 0x000000010b0b7824 */ /* 0x000fca00078e020d */
[----:B---3--:R1:W-:Y:S04]  /*05f0*/  REDG.E.ADD.F32.FTZ.RN.STRONG.GPU desc[UR6][R10.64], R15 ;  /* 0x0000000f0a0079a6 */ /* 0x0083e8000c12f306 */
[----:B------:R-:W2:Y:S04]  /*0600*/  LDG.E.64 R8, desc[UR6][R4.64+0x8] ;  /* 0x0000080604087981 */ /* 0x000ea8000c1e1b00 */
[----:B------:R-:W3:Y:S01]  /*0610*/  LDG.E R17, desc[UR6][R6.64+0x4] ;  /* 0x0000040606117981 */ /* 0x000ee2000c1e1900 */
[----:B------:R-:W-:-:S04]  /*0620*/  IADD3 R12, P0, PT, R0, 0x4, RZ ;  /* 0x00000004000c7810 */ /* 0x000fc80007f1e0ff */
[----:B------:R-:W-:Y:S01]  /*0630*/  IADD3.X R13, PT, PT, RZ, R3, RZ, P0, !PT ;  /* 0x00000003ff0d7210 */ /* 0x000fe200007fe4ff */
[C---:B--2---:R-:W-:Y:S02]  /*0640*/  IMAD R19, R8.reuse, UR5, RZ ;  /* 0x0000000508137c24 */ /* 0x044fe4000f8e02ff */
[----:B------:R-:W-:-:S04]  /*0650*/  IMAD.WIDE.U32 R12, R8, UR4, R12 ;  /* 0x00000004080c7c25 */ /* 0x000fc8000f8e000c */
[----:B------:R-:W-:-:S04]  /*0660*/  IMAD R19, R9, UR4, R19 ;  /* 0x0000000409137c24 */ /* 0x000fc8000f8e0213 */
[----:B------:R-:W-:-:S05]  /*0670*/  IMAD.IADD R13, R13, 0x1, R19 ;  /* 0x000000010d0d7824 */ /* 0x000fca00078e0213 */
[----:B---3--:R1:W-:Y:S01]  /*0680*/  REDG.E.ADD.F32.FTZ.RN.STRONG.GPU desc[UR6][R12.64], R17 ;  /* 0x000000110c0079a6 */ /* 0x0083e2000c12f306 */
[----:B------:R-:W-:Y:S02]  /*0690*/  IADD3 R0, P1, PT, R0, 0x8, RZ ;  /* 0x0000000800007810 */ /* 0x000fe40007f3e0ff */
[----:B------:R-:W-:Y:S02]  /*06a0*/  IADD3 R4, P3, PT, R4, 0x10, RZ ;  /* 0x0000001004047810 */ /* 0x000fe40007f7e0ff */
[----:B------:R-:W-:Y:S01]  /*06b0*/  IADD3 R6, P2, PT, R6, 0x8, RZ ;  /* 0x0000000806067810 */ /* 0x000fe20007f5e0ff */
[----:B------:R-:W-:Y:S01]  /*06c0*/  IMAD.X R3, RZ, RZ, R3, P1 ;  /* 0x000000ffff037224 */ /* 0x000fe200008e0603 */
[----:B------:R-:W-:Y:S01]  /*06d0*/  PLOP3.LUT P0, PT, PT, PT, PT, 0x8, 0x80 ;  /* 0x000000000080781c */ /* 0x000fe20003f0e170 */
[----:B------:R-:W-:Y:S01]  /*06e0*/  IMAD.X R5, RZ, RZ, R5, P3 ;  /* 0x000000ffff057224 */ /* 0x000fe200018e0605 */
[----:B------:R-:W-:Y:S02]  /*06f0*/  IADD3 R2, PT, PT, R2, 0x2, RZ ;  /* 0x0000000202027810 */ /* 0x000fe40007ffe0ff */
[----:B------:R-:W-:-:S09]  /*0700*/  IADD3.X R7, PT, PT, RZ, R7, RZ, P2, !PT ;  /* 0x00000007ff077210 */ /* 0x000fd200017fe4ff */
.L_x_16:
[----:B------:R-:W-:-:S13]  /*0710*/  ISETP.LT.OR P0, PT, R2, UR9, P0 ;  /* 0x0000000902007c0c */ /* 0x000fda0008701670 */
[----:B------:R-:W-:Y:S05]  /*0720*/  @!P0 EXIT ;  /* 0x000000000000894d */ /* 0x000fea0003800000 */
[----:B------:R-:W2:Y:S04]  /*0730*/  LDG.E.64 R4, desc[UR6][R4.64] ;  /* 0x0000000604047981 */ /* 0x000ea8000c1e1b00 */
[----:B------:R-:W3:Y:S01]  /*0740*/  LDG.E R7, desc[UR6][R6.64] ;  /* 0x0000000606077981 */ /* 0x000ee2000c1e1900 */
[----:B------:R-:W-:Y:S01]  /*0750*/  MOV R2, R0 ;  /* 0x0000000000027202 */ /* 0x000fe20000000f00 */
[----:B--2---:R-:W-:-:S04]  /*0760*/  IMAD R9, R4, UR5, RZ ;  /* 0x0000000504097c24 */ /* 0x004fc8000f8e02ff */
[----:B------:R-:W-:-:S04]  /*0770*/  IMAD.WIDE.U32 R2, R4, UR4, R2 ;  /* 0x0000000404027c25 */ /* 0x000fc8000f8e0002 */
[----:B------:R-:W-:-:S05]  /*0780*/  IMAD R9, R5, UR4, R9 ;  /* 0x0000000405097c24 */ /* 0x000fca000f8e0209 */
[----:B------:R-:W-:-:S05]  /*0790*/  IADD3 R3, PT, PT, R3, R9, RZ ;  /* 0x0000000903037210 */ /* 0x000fca0007ffe0ff */
[----:B---3--:R-:W-:Y:S01]  /*07a0*/  REDG.E.ADD.F32.FTZ.RN.STRONG.GPU desc[UR6][R2.64], R7 ;  /* 0x00000007020079a6 */ /* 0x008fe2000c12f306 */
[----:B------:R-:W-:Y:S05]  /*07b0*/  EXIT ;  /* 0x000000000000794d */ /* 0x000fea0003800000 */
.L_x_17:
        /* <DEDUP_REMOVED lines=12> */
.L_x_45:


//--------------------- .text._Z45cunn_TemporalMaxPooling_updateGradInputKernelIfEvPT_S1_Pliiiii --------------------------
	.section	.text._Z45cunn_TemporalMaxPooling_updateGradInputKernelIfEvPT_S1_Pliiiii,"ax",@progbits
	.align	128
        .global         _Z45cunn_TemporalMaxPooling_updateGradInputKernelIfEvPT_S1_Pliiiii
        .type           _Z45cunn_TemporalMaxPooling_updateGradInputKernelIfEvPT_S1_Pliiiii,@function
        .size           _Z45cunn_TemporalMaxPooling_updateGradInputKernelIfEvPT_S1_Pliiiii,(.L_x_46 - _Z45cunn_TemporalMaxPooling_updateGradInputKernelIfEvPT_S1_Pliiiii)
        .other          _Z45cunn_TemporalMaxPooling_updateGradInputKernelIfEvPT_S1_Pliiiii,@"STO_CUDA_ENTRY STV_DEFAULT"
_Z45cunn_TemporalMaxPooling_updateGradInputKernelIfEvPT_S1_Pliiiii:
.text._Z45cunn_TemporalMaxPooling_updateGradInputKernelIfEvPT_S1_Pliiiii:
[----:B------:R-:W-:Y:S01]  /*0000*/  LDC R1, c[0x0][0x37c] ;  /* 0x0000df00ff017b82 */ /* 0x000fe20000000800 */
[----:B------:R-:W0:Y:S01]  /*0010*/  S2R R0, SR_CTAID.Y ;  /* 0x0000000000007919 */ /* 0x000e220000002600 */
[----:B------:R-:W1:Y:S01]  /*0020*/  LDCU UR9, c[0x0][0x39c] ;  /* 0x00007380ff0977ac */ /* 0x000e620008000800 */
[----:B------:R-:W0:Y:S01]  /*0030*/  S2R R3, SR_TID.X ;  /* 0x0000000000037919 */ /* 0x000e220000002100 */
[----:B------:R-:W2:Y:S01]  /*0040*/  LDCU UR5, c[0x0][0x3a0] ;  /* 0x00007400ff0577ac */ /* 0x000ea20008000800 */
[----:B-1----:R-:W-:Y:S02]  /*0050*/  ISETP.LT.AND P0, PT, RZ, UR9, PT ;  /* 0x00000009ff007c0c */ /* 0x002fe4000bf01270 */
[----:B0-----:R-:W-:-:S04]  /*0060*/  LEA R0, R0, R3, 0xa ;  /* 0x0000000300007211 */ /* 0x001fc800078e50ff */
[----:B--2---:R-:W-:-:S13]  /*0070*/  ISETP.LT.U32.AND P0, PT, R0, UR5, P0 ;  /* 0x0000000500007c0c */ /* 0x004fda0008701070 */
[----:B------:R-:W-:Y:S05]  /*0080*/  @!P0 EXIT ;  /* 0x000000000000894d */ /* 0x000fea0003800000 */
[----:B------:R-:W0:Y:S01]  /*0090*/  S2R R2, SR_CTAID.X ;  /* 0x0000000000027919 */ /* 0x000e220000002500 */
[----:B------:R-:W1:Y:S01]  /*00a0*/  LDCU UR4, c[0x0][0x3a8] ;  /* 0x00007500ff0477ac */ /* 0x000e620008000800 */
[----:B------:R-:W-:Y:S01]  /*00b0*/  IMAD R4, R0, UR9, RZ ;  /* 0x0000000900047c24 */ /* 0x000fe2000f8e02ff */
[----:B------:R-:W2:Y:S01]  /*00c0*/  LDCU UR6, c[0x0][0x398] ;  /* 0x00007300ff0677ac */ /* 0x000ea20008000800 */
[----:B------:R-:W3:Y:S01]  /*00d0*/  LDCU.64 UR10, c[0x0][0x390] ;  /* 0x00007200ff0a77ac */ /* 0x000ee20008000a00 */
[----:B------:R-:W4:Y:S01]  /*00e0*/  LDCU.128 UR12, c[0x0][0x380] ;  /* 0x00007000ff0c77ac */ /* 0x000f220008000c00 */
        /* <DEDUP_REMOVED lines=13> */
[C---:B----4-:R-:W-:Y:S02]  /*01c0*/  LEA R6, P3, R4.reuse, UR14, 0x2 ;  /* 0x0000000e04067c11 */ /* 0x050fe4000f8610ff */
        /* <DEDUP_REMOVED lines=10> */
.L_x_19:
[----:B0-----:R-:W2:Y:S01]  /*0270*/  LDG.E.64 R8, desc[UR6][R2.64] ;  /* 0x0000000602087981 */ /* 0x001ea2000c1e1b00 */
[----:B------:R-:W-:Y:S01]  /*0280*/  MOV R10, R0 ;  /* 0x00000000000a7202 */ /* 0x000fe20000000f00 */
[----:B------:R-:W-:Y:S02]  /*0290*/  IMAD.MOV.U32 R11, RZ, RZ, R5 ;  /* 0x000000ffff0b7224 */ /* 0x000fe400078e0005 */
[C---:B--2---:R-:W-:Y:S02]  /*02a0*/  IMAD R13, R8.reuse, UR5, RZ ;  /* 0x00000005080d7c24 */ /* 0x044fe4000f8e02ff */
[----:B------:R-:W-:-:S04]  /*02b0*/  IMAD.WIDE.U32 R10, R8, UR4, R10 ;  /* 0x00000004080a7c25 */ /* 0x000fc8000f8e000a */
[----:B------:R-:W-:Y:S02]  /*02c0*/  IMAD R9, R9, UR4, R13 ;  /* 0x0000000409097c24 */ /* 0x000fe4000f8e020d */
[----:B------:R-:W-:-:S03]  /*02d0*/  IMAD.MOV.U32 R8, RZ, RZ, R10 ;  /* 0x000000ffff087224 */ /* 0x000fc600078e000a */
[----:B------:R-:W-:Y:S02]  /*02e0*/  IADD3 R9, PT, PT, R11, R9, RZ ;  /* 0x000000090b097210 */ /* 0x000fe40007ffe0ff */
[----:B------:R-:W2:Y:S04]  /*02f0*/  LDG.E R11, desc[UR6][R6.64] ;  /* 0x00000006060b7981 */ /* 0x000ea8000c1e1900 */
[----:B------:R-:W2:Y:S02]  /*0300*/  LDG.E R10, desc[UR6][R8.64] ;  /* 0x00000006080a7981 */ /* 0x000ea4000c1e1900 */
[----:B--2---:R-:W-:-:S05]  /*0310*/  FADD R15, R10, R11 ;  /* 0x0000000b0a0f7221 */ /* 0x004fca0000000000 */
[----:B------:R0:W-:Y:S04]  /*0320*/  STG.E desc[UR6][R8.64], R15 ;  /* 0x0000000f08007986 */ /* 0x0001e8000c101906 */
[----:B------:R-:W2:Y:S01]  /*0330*/  LDG.E.64 R10, desc[UR6][R2.64+0x8] ;  /* 0x00000806020a7981 */ /* 0x000ea2000c1e1b00 */
[----:B------:R-:W-:-:S04]  /*0340*/  IADD3 R12, P1, PT, R0, 0x4, RZ ;  /* 0x00000004000c7810 */ /* 0x000fc80007f3e0ff */
[----:B------:R-:W-:Y:S01]  /*0350*/  IADD3.X R13, PT, PT, RZ, R5, RZ, P1, !PT ;  /* 0x00000005ff0d7210 */ /* 0x000fe20000ffe4ff */
[C---:B--2---:R-:W-:Y:S02]  /*0360*/  IMAD R17, R10.reuse, UR5, RZ ;  /* 0x000000050a117c24 */ /* 0x044fe4000f8e02ff */
[----:B------:R-:W-:-:S04]  /*0370*/  IMAD.WIDE.U32 R12, R10, UR4, R12 ;  /* 0x000000040a0c7c25 */ /* 0x000fc8000f8e000c */
[----:B------:R-:W-:Y:S01]  /*0380*/  IMAD R11, R11, UR4, R17 ;  /* 0x000000040b0b7c24 */ /* 0x000fe2000f8e0211 */
[----:B------:R-:W-:-:S03]  /*0390*/  MOV R10, R12 ;  /* 0x0000000c000a7202 */ /* 0x000fc60000000f00 */
[----:B------:R-:W-:Y:S02]  /*03a0*/  IMAD.IADD R11, R13, 0x1, R11 ;  /* 0x000000010d0b7824 */ /* 0x000fe400078e020b */
[----:B------:R-:W0:Y:S04]  /*03b0*/  LDG.E R13, desc[UR6][R6.64+0x4] ;  /* 0x00000406060d7981 */ /* 0x000e28000c1e1900 */
[----:B------:R-:W0:Y:S02]  /*03c0*/  LDG.E R12, desc[UR6][R10.64] ;  /* 0x000000060a0c7981 */ /* 0x000e24000c1e1900 */
[----:B0-----:R-:W-:-:S05]  /*03d0*/  FADD R15, R12, R13 ;  /* 0x0000000d0c0f7221 */ /* 0x001fca0000000000 */
[----:B------:R0:W-:Y:S04]  /*03e0*/  STG.E desc[UR6][R10.64], R15 ;  /* 0x0000000f0a007986 */ /* 0x0001e8000c101906 */
[----:B------:R-:W2:Y:S01]  /*03f0*/  LDG.E.64 R8, desc[UR6][R2.64+0x10] ;  /* 0x0000100602087981 */ /* 0x000ea2000c1e1b00 */
[----:B------:R-:W-:-:S05]  /*0400*/  IADD3 R12, P1, PT, R0, 0x8, RZ ;  /* 0x00000008000c7810 */ /* 0x000fca0007f3e0ff */
[----:B------:R-:W-:Y:S02]  /*0410*/  IMAD.X R13, RZ, RZ, R5, P1 ;  /* 0x000000ffff0d7224 */ /* 0x000fe400008e0605 */
[C---:B--2---:R-:W-:Y:S02]  /*0420*/  IMAD R17, R8.reuse, UR5, RZ ;  /* 0x0000000508117c24 */ /* 0x044fe4000f8e02ff */
[----:B------:R-:W-:-:S04]  /*0430*/  IMAD.WIDE.U32 R12, R8, UR4, R12 ;  /* 0x00000004080c7c25 */ /* 0x000fc8000f8e000c */
[----:B------:R-:W-:Y:S02]  /*0440*/  IMAD R9, R9, UR4, R17 ;  /* 0x0000000409097c24 */ /* 0x000fe4000f8e0211 */
[----:B------:R-:W-:-:S03]  /*0450*/  IMAD.MOV.U32 R8, RZ, RZ, R12 ;  /* 0x000000ffff087224 */ /* 0x000fc600078e000c */
[----:B------:R-:W-:Y:S02]  /*0460*/  IADD3 R9, PT, PT, R13, R9, RZ ;  /* 0x000000090d097210 */ /* 0x000fe40007ffe0ff */
[----:B------:R-:W0:Y:S04]  /*0470*/  LDG.E R13, desc[UR6][R6.64+0x8] ;  /* 0x00000806060d7981 */ /* 0x000e28000c1e1900 */
[----:B------:R-:W0:Y:S02]  /*0480*/  LDG.E R12, desc[UR6][R8.64] ;  /* 0x00000006080c7981 */ /* 0x000e24000c1e1900 */
[----:B0-----:R-:W-:-:S05]  /*0490*/  FADD R15, R12, R13 ;  /* 0x0000000d0c0f7221 */ /* 0x001fca0000000000 */
        /* <DEDUP_REMOVED lines=9> */
[----:B------:R1:W2:Y:S04]  /*0530*/  LDG.E R13, desc[UR6][R6.64+0xc] ;  /* 0x00000c06060d7981 */ /* 0x0002a8000c1e1900 */
[----:B------:R-:W2:Y:S01]  /*0540*/  LDG.E R12, desc[UR6][R10.64] ;  /* 0x000000060a0c7981 */ /* 0x000ea2000c1e1900 */
[----:B------:R-:W-:Y:S01]  /*0550*/  VIADD R4, R4, 0x4 ;  /* 0x0000000404047836 */ /* 0x000fe20000000000 */
[----:B------:R-:W-:Y:S02]  /*0560*/  IADD3 R0, P2, PT, R0, 0x10, RZ ;  /* 0x0000001000007810 */ /* 0x000fe40007f5e0ff */
[----:B------:R-:W-:-:S02]  /*0570*/  IADD3 R2, P3, PT, R2, 0x20, RZ ;  /* 0x0000002002027810 */ /* 0x000fc40007f7e0ff */
[----:B------:R-:W-:Y:S01]  /*0580*/  ISETP.GE.AND P1, PT, R4, UR8, PT ;  /* 0x0000000804007c0c */ /* 0x000fe2000bf26270 */
[----:B------:R-:W-:Y:S01]  /*0590*/  IMAD.X R5, RZ, RZ, R5, P2 ;  /* 0x000000ffff057224 */ /* 0x000fe200010e0605 */
[----:B-1----:R-:W-:Y:S02]  /*05a0*/  IADD3 R6, P4, PT, R6, 0x10, RZ ;  /* 0x0000001006067810 */ /* 0x002fe40007f9e0ff */
[----:B------:R-:W-:Y:S02]  /*05b0*/  IADD3.X R3, PT, PT, RZ, R3, RZ, P3, !PT ;  /* 0x00000003ff037210 */ /* 0x000fe40001ffe4ff */
[----:B------:R-:W-:Y:S01]  /*05c0*/  IADD3.X R7, PT, PT, RZ, R7, RZ, P4, !PT ;  /* 0x00000007ff077210 */ /* 0x000fe200027fe4ff */
[----:B--2---:R-:W-:-:S05]  /*05d0*/  FADD R13, R12, R13 ;  /* 0x0000000d0c0d7221 */ /* 0x004fca0000000000 */
[----:B------:R0:W-:Y:S01]  /*05e0*/  STG.E desc[UR6][R10.64], R13 ;  /* 0x0000000d0a007986 */ /* 0x0001e2000c101906 */
[----:B------:R-:W-:Y:S05]  /*05f0*/  @!P1 BRA `(.L_x_19) ;  /* 0xfffffffc001c9947 */ /* 0x000fea000383ffff */
.L_x_18:
[----:B0-----:R-:W-:-:S04]  /*0600*/  IADD3 R8, PT, PT, -R4, UR9, RZ ;  /* 0x0000000904087c10 */ /* 0x001fc8000fffe1ff */
[----:B------:R-:W-:-:S13]  /*0610*/  ISETP.GT.AND P1, PT, R8, 0x1, PT ;  /* 0x000000010800780c */ /* 0x000fda0003f24270 */
[----:B------:R-:W-:Y:S05]  /*0620*/  @!P1 BRA `(.L_x_20) ;  /* 0x0000000000809947 */ /* 0x000fea0003800000 */
[----:B------:R-:W2:Y:S01]  /*0630*/  LDG.E.64 R8, desc[UR6][R2.64] ;  /* 0x0000000602087981 */ /* 0x000ea2000c1e1b00 */
[----:B------:R-:W-:Y:S02]  /*0640*/  MOV R10, R0 ;  /* 0x00000000000a7202 */ /* 0x000fe40000000f00 */
[----:B------:R-:W-:Y:S01]  /*0650*/  MOV R11, R5 ;  /* 0x00000005000b7202 */ /* 0x000fe20000000f00 */
[C---:B--2---:R-:W-:Y:S02]  /*0660*/  IMAD R13, R8.reuse, UR5, RZ ;  /* 0x00000005080d7c24 */ /* 0x044fe4000f8e02ff */
[----:B------:R-:W-:-:S04]  /*0670*/  IMAD.WIDE.U32 R10, R8, UR4, R10 ;  /* 0x00000004080a7c25 */ /* 0x000fc8000f8e000a */
[----:B------:R-:W-:Y:S01]  /*0680*/  IMAD R9, R9, UR4, R13 ;  /* 0x0000000409097c24 */ /* 0x000fe2000f8e020d */
[----:B------:R-:W-:-:S03]  /*0690*/  MOV R8, R10 ;  /* 0x0000000a00087202 */ /* 0x000fc60000000f00 */
[----:B------:R-:W-:Y:S02]  /*06a0*/  IMAD.IADD R9, R11, 0x1, R9 ;  /* 0x000000010b097824 */ /* 0x000fe400078e0209 */
        /* <DEDUP_REMOVED lines=14> */
[----:B------:R-:W-:Y:S02]  /*0790*/  IADD3 R2, P2, PT, R2, 0x10, RZ ;  /* 0x0000001002027810 */ /* 0x000fe40007f5e0ff */
[----:B------:R-:W-:Y:S02]  /*07a0*/  IADD3 R0, P1, PT, R0, 0x8, RZ ;  /* 0x0000000800007810 */ /* 0x000fe40007f3e0ff */
[----:B------:R-:W-:Y:S01]  /*07b0*/  PLOP3.LUT P0, PT, PT, PT, PT, 0x8, 0x80 ;  /* 0x000000000080781c */ /* 0x000fe20003f0e170 */
[----:B------:R-:W-:Y:S01]  /*07c0*/  IMAD.X R3, RZ, RZ, R3, P2 ;  /* 0x000000ffff037224 */ /* 0x000fe200010e0603 */
[----:B-1----:R-:W-:-:S02]  /*07d0*/  IADD3 R6, P3, PT, R6, 0x8, RZ ;  /* 0x0000000806067810 */ /* 0x002fc40007f7e0ff */
[----:B------:R-:W-:Y:S02]  /*07e0*/  IADD3 R4, PT, PT, R4, 0x2, RZ ;  /* 0x0000000204047810 */ /* 0x000fe40007ffe0ff */
[----:B------:R-:W-:Y:S02]  /*07f0*/  IADD3.X R7, PT, PT, RZ, R7, RZ, P3, !PT ;  /* 0x00000007ff077210 */ /* 0x000fe40001ffe4ff */
[----:B------:R-:W-:Y:S01]  /*0800*/  IADD3.X R5, PT, PT, RZ, R5, RZ, P1, !PT ;  /* 0x00000005ff057210 */ /* 0x000fe20000ffe4ff */
[----:B--2---:R-:W-:-:S05]  /*0810*/  FADD R13, R12, R13 ;  /* 0x0000000d0c0d7221 */ /* 0x004fca0000000000 */
[----:B------:R0:W-:Y:S02]  /*0820*/  STG.E desc[UR6][R10.64], R13 ;  /* 0x0000000d0a007986 */ /* 0x0001e4000c101906 */
.L_x_20:
[----:B------:R-:W-:-:S13]  /*0830*/  ISETP.LT.OR P0, PT, R4, UR9, P0 ;  /* 0x0000000904007c0c */ /* 0x000fda0008701670 */
[----:B------:R-:W-:Y:S05]  /*0840*/  @!P0 EXIT ;  /* 0x000000000000894d */ /* 0x000fea0003800000 */
[----:B------:R-:W0:Y:S01]  /*0850*/  LDG.E.64 R2, desc[UR6][R2.64] ;  /* 0x0000000602027981 */ /* 0x000e22000c1e1b00 */
[----:B------:R-:W-:-:S03]  /*0860*/  IMAD.MOV.U32 R4, RZ, RZ, R0 ;  /* 0x000000ffff047224 */ /* 0x000fc600078e0000 */
[----:B------:R-:W2:Y:S01]  /*0870*/  LDG.E R7, desc[UR6][R6.64] ;  /* 0x0000000606077981 */ /* 0x000ea2000c1e1900 */
[C---:B0-----:R-:W-:Y:S02]  /*0880*/  IMAD R9, R2.reuse, UR5, RZ ;  /* 0x0000000502097c24 */ /* 0x041fe4000f8e02ff */
[----:B------:R-:W-:-:S04]  /*0890*/  IMAD.WIDE.U32 R4, R2, UR4, R4 ;  /* 0x0000000402047c25 */ /* 0x000fc8000f8e0004 */
[----:B------:R-:W-:Y:S01]  /*08a0*/  IMAD R9, R3, UR4, R9 ;  /* 0x0000000403097c24 */ /* 0x000fe2000f8e0209 */
[----:B------:R-:W-:-:S04]  /*08b0*/  MOV R2, R4 ;  /* 0x0000000400027202 */ /* 0x000fc80000000f00 */
[----:B------:R-:W-:-:S05]  /*08c0*/  IADD3 R3, PT, PT, R5, R9, RZ ;  /* 0x0000000905037210 */ /* 0x000fca0007ffe0ff */
[----:B------:R-:W2:Y:S02]  /*08d0*/  LDG.E R0, desc[UR6][R2.64] ;  /* 0x0000000602007981 */ /* 0x000ea4000c1e1900 */
[----:B--2---:R-:W-:-:S05]  /*08e0*/  FADD R5, R0, R7 ;  /* 0x0000000700057221 */ /* 0x004fca0000000000 */
[----:B------:R-:W-:Y:S01]  /*08f0*/  STG.E desc[UR6][R2.64], R5 ;  /* 0x0000000502007986 */ /* 0x000fe2000c101906 */
[----:B------:R-:W-:Y:S05]  /*0900*/  EXIT ;  /* 0x000000000000794d */ /* 0x000fea0003800000 */
.L_x_21:
        /* <DEDUP_REMOVED lines=15> */
.L_x_46:


//--------------------- .text._Z42cunn_TemporalMaxPooling_updateOutputKernelIfEvPT_S1_Pliiiii --------------------------
	.section	.text._Z42cunn_TemporalMaxPooling_updateOutputKernelIfEvPT_S1_Pliiiii,"ax",@progbits
	.align	128
        .global         _Z42cunn_TemporalMaxPooling_updateOutputKernelIfEvPT_S1_Pliiiii
        .type           _Z42cunn_TemporalMaxPooling_updateOutputKernelIfEvPT_S1_Pliiiii,@function
        .size           _Z42cunn_TemporalMaxPooling_updateOutputKernelIfEvPT_S1_Pliiiii,(.L_x_47 - _Z42cunn_TemporalMaxPooling_updateOutputKernelIfEvPT_S1_Pliiiii)
        .other          _Z42cunn_TemporalMaxPooling_updateOutputKernelIfEvPT_S1_Pliiiii,@"STO_CUDA_ENTRY STV_DEFAULT"
_Z42cunn_TemporalMaxPooling_updateOutputKernelIfEvPT_S1_Pliiiii:
.text._Z42cunn_TemporalMaxPooling_updateOutputKernelIfEvPT_S1_Pliiiii:
        /* <DEDUP_REMOVED lines=18> */
.L_x_26:
[----:B0-----:R-:W0:Y:S01]  /*0120*/  LDCU UR5, c[0x0][0x3a4] ;  /* 0x00007480ff0577ac */ /* 0x001e220008000800 */
        /* <DEDUP_REMOVED lines=8> */
[----:B------:R-:W1:Y:S01]  /*01b0*/  LDCU UR8, c[0x0][0x39c] ;  /* 0x00007380ff0877ac */ /* 0x000e620008000800 */
[----:B------:R-:W-:Y:S02]  /*01c0*/  IMAD.MOV.U32 R12, RZ, RZ, -0x800001 ;  /* 0xff7fffffff0c7424 */ /* 0x000fe400078e00ff */
[----:B------:R-:W-:Y:S01]  /*01d0*/  IMAD.MOV.U32 R8, RZ, RZ, RZ ;  /* 0x000000ffff087224 */ /* 0x000fe200078e00ff */
[----:B------:R-:W-:Y:S01]  /*01e0*/  IADD3 R6, P0, PT, R6, UR6, RZ ;  /* 0x0000000606067c10 */ /* 0x000fe2000ff1e0ff */
[----:B------:R-:W2:Y:S04]  /*01f0*/  LDCU.64 UR12, c[0x0][0x380] ;  /* 0x00007000ff0c77ac */ /* 0x000ea80008000a00 */
[----:B------:R-:W-:-:S08]  /*0200*/  IMAD.X R7, RZ, RZ, RZ, P0 ;  /* 0x000000ffff077224 */ /* 0x000fd000000e06ff */
.L_x_25:
[----:B------:R-:W-:-:S05]  /*0210*/  VIADD R9, R8, UR4 ;  /* 0x0000000408097c36 */ /* 0x000fca0008000000 */
[----:B------:R-:W-:-:S04]  /*0220*/  IADD3 R11, P0, PT, R9, R6, RZ ;  /* 0x00000006090b7210 */ /* 0x000fc80007f1e0ff */
[----:B------:R-:W-:Y:S02]  /*0230*/  LEA.HI.X.SX32 R14, R9, R7, 0x1, P0 ;  /* 0x00000007090e7211 */ /* 0x000fe400000f0eff */
[----:B--2---:R-:W-:-:S04]  /*0240*/  LEA R10, P0, R11, UR12, 0x2 ;  /* 0x0000000c0b0a7c11 */ /* 0x004fc8000f8010ff */
[----:B------:R-:W-:-:S05]  /*0250*/  LEA.HI.X R11, R11, UR13, R14, 0x2, P0 ;  /* 0x0000000d0b0b7c11 */ /* 0x000fca00080f140e */
[----:B------:R-:W2:Y:S01]  /*0260*/  LDG.E R9, desc[UR10][R10.64] ;  /* 0x0000000a0a097981 */ /* 0x000ea2000c1e1900 */
[----:B-1----:R-:W-:Y:S01]  /*0270*/  UMOV UR7, UR8 ;  /* 0x0000000800077c82 */ /* 0x002fe20008000000 */
[----:B------:R-:W-:Y:S01]  /*0280*/  BSSY.RECONVERGENT B0, `(.L_x_23) ;  /* 0x000001d000007945 */ /* 0x000fe20003800200 */
[----:B--2---:R-:W-:-:S13]  /*0290*/  FSETP.GEU.AND P0, PT, R12, R9, PT ;  /* 0x000000090c00720b */ /* 0x004fda0003f0e000 */
[----:B------:R-:W-:Y:S05]  /*02a0*/  @P0 BRA `(.L_x_24) ;  /* 0x0000000000680947 */ /* 0x000fea0003800000 */
[----:B0-----:R-:W-:-:S04]  /*02b0*/  IABS R11, R5 ;  /* 0x00000005000b7213 */ /* 0x001fc80000000000 */
[----:B------:R-:W0:Y:S08]  /*02c0*/  I2F.RP R10, R11 ;  /* 0x0000000b000a7306 */ /* 0x000e300000209400 */
[----:B0-----:R-:W0:Y:S02]  /*02d0*/  MUFU.RCP R10, R10 ;  /* 0x0000000a000a7308 */ /* 0x001e240000001000 */
[----:B0-----:R-:W-:-:S06]  /*02e0*/  VIADD R2, R10, 0xffffffe ;  /* 0x0ffffffe0a027836 */ /* 0x001fcc0000000000 */
[----:B------:R0:W1:Y:S02]  /*02f0*/  F2I.FTZ.U32.TRUNC.NTZ R3, R2 ;  /* 0x0000000200037305 */ /* 0x000064000021f000 */
[----:B0-----:R-:W-:Y:S02]  /*0300*/  IMAD.MOV.U32 R2, RZ, RZ, RZ ;  /* 0x000000ffff027224 */ /* 0x001fe400078e00ff */
[----:B-1----:R-:W-:-:S04]  /*0310*/  IMAD.MOV R12, RZ, RZ, -R3 ;  /* 0x000000ffff0c7224 */ /* 0x002fc800078e0a03 */
[----:B------:R-:W-:Y:S01]  /*0320*/  IMAD R15, R12, R11, RZ ;  /* 0x0000000b0c0f7224 */ /* 0x000fe200078e02ff */
[----:B------:R-:W-:-:S03]  /*0330*/  IABS R12, R8 ;  /* 0x00000008000c7213 */ /* 0x000fc60000000000 */
[----:B------:R-:W-:Y:S01]  /*0340*/  IMAD.HI.U32 R3, R3, R15, R2 ;  /* 0x0000000f03037227 */ /* 0x000fe200078e0002 */
[----:B------:R-:W-:-:S04]  /*0350*/  LOP3.LUT R2, R8, R5, RZ, 0x3c, !PT ;  /* 0x0000000508027212 */ /* 0x000fc800078e3cff */
[----:B------:R-:W-:Y:S01]  /*0360*/  ISETP.GE.AND P1, PT, R2, RZ, PT ;  /* 0x000000ff0200720c */ /* 0x000fe20003f26270 */
[----:B------:R-:W-:-:S05]  /*0370*/  IMAD.HI.U32 R3, R3, R12, RZ ;  /* 0x0000000c03037227 */ /* 0x000fca00078e00ff */
[----:B------:R-:W-:-:S05]  /*0380*/  IADD3 R10, PT, PT, -R3, RZ, RZ ;  /* 0x000000ff030a7210 */ /* 0x000fca0007ffe1ff */
[----:B------:R-:W-:Y:S02]  /*0390*/  IMAD R10, R11, R10, R12 ;  /* 0x0000000a0b0a7224 */ /* 0x000fe400078e020c */
[----:B------:R-:W-:-:S03]  /*03a0*/  IMAD.MOV.U32 R12, RZ, RZ, R9 ;  /* 0x000000ffff0c7224 */ /* 0x000fc600078e0009 */
[----:B------:R-:W-:-:S13]  /*03b0*/  ISETP.GT.U32.AND P2, PT, R11, R10, PT ;  /* 0x0000000a0b00720c */ /* 0x000fda0003f44070 */
[----:B------:R-:W-:Y:S02]  /*03c0*/  @!P2 IMAD.IADD R10, R10, 0x1, -R11 ;  /* 0x000000010a0aa824 */ /* 0x000fe400078e0a0b */
[----:B------:R-:W-:Y:S01]  /*03d0*/  @!P2 VIADD R3, R3, 0x1 ;  /* 0x000000010303a836 */ /* 0x000fe20000000000 */
[----:B------:R-:W-:Y:S02]  /*03e0*/  ISETP.NE.AND P2, PT, R5, RZ, PT ;  /* 0x000000ff0500720c */ /* 0x000fe40003f45270 */
[----:B------:R-:W-:-:S13]  /*03f0*/  ISETP.GE.U32.AND P0, PT, R10, R11, PT ;  /* 0x0000000b0a00720c */ /* 0x000fda0003f06070 */
[----:B------:R-:W-:-:S04]  /*0400*/  @P0 VIADD R3, R3, 0x1 ;  /* 0x0000000103030836 */ /* 0x000fc80000000000 */
[----:B------:R-:W-:-:S05]  /*0410*/  IMAD.MOV.U32 R2, RZ, RZ, R3 ;  /* 0x000000ffff027224 */ /* 0x000fca00078e0003 */
[----:B------:R-:W-:Y:S02]  /*0420*/  @!P1 IADD3 R2, PT, PT, -R2, RZ, RZ ;  /* 0x000000ff02029210 */ /* 0x000fe40007ffe1ff */
[----:B------:R-:W-:-:S04]  /*0430*/  @!P2 LOP3.LUT R2, RZ, R5, RZ, 0x33, !PT ;  /* 0x00000005ff02a212 */ /* 0x000fc800078e33ff */
[----:B------:R-:W-:-:S07]  /*0440*/  SHF.R.S32.HI R3, RZ, 0x1f, R2 ;  /* 0x0000001fff037819 */ /* 0x000fce0000011402 */
.L_x_24:
[----:B------:R-:W-:Y:S05]  /*0450*/  BSYNC.RECONVERGENT B0 ;  /* 0x0000000000007941 */ /* 0x000fea0003800200 */
.L_x_23:
[----:B------:R-:W-:-:S05]  /*0460*/  VIADD R8, R8, UR7 ;  /* 0x0000000708087c36 */ /* 0x000fca0008000000 */
[----:B------:R-:W-:-:S13]  /*0470*/  ISETP.GE.AND P0, PT, R8, UR5, PT ;  /* 0x0000000508007c0c */ /* 0x000fda000bf06270 */
[----:B------:R-:W-:Y:S05]  /*0480*/  @!P0 BRA `(.L_x_25) ;  /* 0xfffffffc00608947 */ /* 0x000fea000383ffff */
[----:B------:R-:W-:-:S07]  /*0490*/  IMAD.MOV.U32 R9, RZ, RZ, R12 ;  /* 0x000000ffff097224 */ /* 0x000fce00078e000c */
.L_x_22:
        /* <DEDUP_REMOVED lines=9> */
[----:B------:R-:W-:Y:S01]  /*0530*/  UISETP.GE.AND UP0, UPT, UR4, UR7, UPT ;  /* 0x000000070400728c */ /* 0x000fe2000bf06270 */
[C---:B-1----:R-:W-:Y:S02]  /*0540*/  LEA R4, P0, R7.reuse, UR12, 0x2 ;  /* 0x0000000c07047c11 */ /* 0x042fe4000f8010ff */
[C---:B--2---:R-:W-:Y:S02]  /*0550*/  LEA R6, P1, R7.reuse, UR14, 0x3 ;  /* 0x0000000e07067c11 */ /* 0x044fe4000f8218ff */
[C-C-:B------:R-:W-:Y:S02]  /*0560*/  LEA.HI.X R5, R7.reuse, UR13, R8.reuse, 0x2, P0 ;  /* 0x0000000d07057c11 */ /* 0x140fe400080f1408 */
[----:B------:R-:W-:-:S03]  /*0570*/  LEA.HI.X R7, R7, UR15, R8, 0x3, P1 ;  /* 0x0000000f07077c11 */ /* 0x000fc600088f1c08 */
[----:B------:R0:W-:Y:S04]  /*0580*/  STG.E desc[UR10][R4.64], R9 ;  /* 0x0000000904007986 */ /* 0x0001e8000c10190a */
[----:B------:R0:W-:Y:S01]  /*0590*/  STG.E.64 desc[UR10][R6.64], R2 ;  /* 0x0000000206007986 */ /* 0x0001e2000c101b0a */
[----:B------:R-:W-:Y:S05]  /*05a0*/  BRA.U !UP0, `(.L_x_26) ;  /* 0xfffffff908dc7547 */ /* 0x000fea000b83ffff */
[----:B------:R-:W-:Y:S05]  /*05b0*/  EXIT ;  /* 0x000000000000794d */ /* 0x000fea0003800000 */
.L_x_27:
        /* <DEDUP_REMOVED lines=12> */
.L_x_47:


//--------------------- .text._Z51cunn_TemporalMaxPooling_updateGradInputKernelAtomicIN3c104HalfEEvPT_S3_Pliiiii --------------------------
	.section	.text._Z51cunn_TemporalMaxPooling_updateGradInputKernelAtomicIN3c104HalfEEvPT_S3_Pliiiii,"ax",@progbits
	.align	128
        .global         _Z51cunn_TemporalMaxPooling_updateGradInputKernelAtomicIN3c104HalfEEvPT_S3_Pliiiii
        .type           _Z51cunn_TemporalMaxPooling_updateGradInputKernelAtomicIN3c104HalfEEvPT_S3_Pliiiii,@function
        .size           _Z51cunn_TemporalMaxPooling_updateGradInputKernelAtomicIN3c104HalfEEvPT_S3_Pliiiii,(.L_x_48 - _Z51cunn_TemporalMaxPooling_updateGradInputKernelAtomicIN3c104HalfEEvPT_S3_Pliiiii)
        .other          _Z51cunn_TemporalMaxPooling_updateGradInputKernelAtomicIN3c104HalfEEvPT_S3_Pliiiii,@"STO_CUDA_ENTRY STV_DEFAULT"
_Z51cunn_TemporalMaxPooling_updateGradInputKernelAtomicIN3c104HalfEEvPT_S3_Pliiiii:
.text._Z51cunn_TemporalMaxPooling_updateGradInputKernelAtomicIN3c104HalfEEvPT_S3_Pliiiii:
        /* <DEDUP_REMOVED lines=13> */
[----:B------:R-:W3:Y:S02]  /*00d0*/  LDCU.64 UR6, c[0x0][0x358] ;  /* 0x00006b00ff0677ac */ /* 0x000ee40008000a00 */
[----:B-1----:R-:W-:Y:S02]  /*00e0*/  IMAD R4, R0, UR9, RZ ;  /* 0x0000000900047c24 */ /* 0x002fe4000f8e02ff */
[----:B0-----:R-:W-:Y:S01]  /*00f0*/  IMAD R2, R2, UR5, RZ ;  /* 0x0000000502027c24 */ /* 0x001fe2000f8e02ff */
[----:B------:R-:W-:-:S03]  /*0100*/  USHF.R.S32.HI UR5, URZ, 0x1f, UR5 ;  /* 0x0000001fff057899 */ /* 0x000fc60008011405 */
[C---:B------:R-:W-:Y:S01]  /*0110*/  IMAD R3, R2.reuse, UR4, RZ ;  /* 0x0000000402037c24 */ /* 0x040fe2000f8e02ff */
[----:B------:R-:W-:Y:S01]  /*0120*/  UMOV UR4, URZ ;  /* 0x000000ff00047c82 */ /* 0x000fe20008000000 */
[----:B--2---:R-:W-:-:S03]  /*0130*/  IMAD R5, R2, UR8, RZ ;  /* 0x0000000802057c24 */ /* 0x004fc6000f8e02ff */
[----:B------:R-:W-:Y:S02]  /*0140*/  IADD3 R0, P0, PT, R3, R0, RZ ;  /* 0x0000000003007210 */ /* 0x000fe40007f1e0ff */
[----:B------:R-:W-:-:S03]  /*0150*/  IADD3 R4, P1, PT, R5, R4, RZ ;  /* 0x0000000405047210 */ /* 0x000fc60007f3e0ff */
[----:B------:R-:W-:Y:S02]  /*0160*/  IMAD.X R12, RZ, RZ, RZ, P0 ;  /* 0x000000ffff0c7224 */ /* 0x000fe400000e06ff */
[----:B---3--:R-:W-:-:S08]  /*0170*/  IMAD.X R13, RZ, RZ, RZ, P1 ;  /* 0x000000ffff0d7224 */ /* 0x008fd000008e06ff */
.L_x_30:
[----:B------:R-:W0:Y:S01]  /*0180*/  LDCU.64 UR10, c[0x0][0x390] ;  /* 0x00007200ff0a77ac */ /* 0x000e220008000a00 */
[----:B------:R-:W-:Y:S01]  /*0190*/  IADD3 R14, P0, PT, R0, UR4, RZ ;  /* 0x00000004000e7c10 */ /* 0x000fe2000ff1e0ff */
[----:B------:R-:W1:Y:S01]  /*01a0*/  LDC.64 R2, c[0x0][0x380] ;  /* 0x0000e000ff027b82 */ /* 0x000e620000000a00 */
[----:B------:R-:W-:Y:S01]  /*01b0*/  USHF.R.S32.HI UR8, URZ, 0x1f, UR4 ;  /* 0x0000001fff087899 */ /* 0x000fe20008011404 */
[----:B------:R-:W2:Y:S05]  /*01c0*/  LDCU UR9, c[0x0][0x39c] ;  /* 0x00007380ff0977ac */ /* 0x000eaa0008000800 */
[----:B------:R-:W-:Y:S01]  /*01d0*/  IADD3.X R17, PT, PT, R12, UR8, RZ, P0, !PT ;  /* 0x000000080c117c10 */ /* 0x000fe200087fe4ff */
[----:B------:R-:W3:Y:S01]  /*01e0*/  LDC.64 R6, c[0x0][0x388] ;  /* 0x0000e200ff067b82 */ /* 0x000ee20000000a00 */
[----:B0-----:R-:W-:-:S04]  /*01f0*/  LEA R8, P0, R14, UR10, 0x3 ;  /* 0x0000000a0e087c11 */ /* 0x001fc8000f8018ff */
[----:B------:R-:W-:-:S06]  /*0200*/  LEA.HI.X R9, R14, UR11, R17, 0x3, P0 ;  /* 0x0000000b0e097c11 */ /* 0x000fcc00080f1c11 */
[----:B------:R-:W2:Y:S01]  /*0210*/  LDG.E.64 R8, desc[UR6][R8.64] ;  /* 0x0000000608087981 */ /* 0x000ea2000c1e1b00 */
[----:B------:R-:W-:-:S04]  /*0220*/  IADD3 R10, P0, PT, R4, UR4, RZ ;  /* 0x00000004040a7c10 */ /* 0x000fc8000ff1e0ff */
[----:B------:R-:W-:-:S03]  /*0230*/  IADD3.X R11, PT, PT, R13, UR8, RZ, P0, !PT ;  /* 0x000000080d0b7c10 */ /* 0x000fc600087fe4ff */
[----:B--2---:R-:W-:-:S04]  /*0240*/  IMAD.WIDE.U32 R10, R8, UR9, R10 ;  /* 0x00000009080a7c25 */ /* 0x004fc8000f8e000a */
[----:B------:R-:W-:Y:S02]  /*0250*/  IMAD R5, R9, UR9, RZ ;  /* 0x0000000909057c24 */ /* 0x000fe4000f8e02ff */
[----:B------:R-:W-:Y:S02]  /*0260*/  IMAD.SHL.U32 R15, R10, 0x2, RZ ;  /* 0x000000020a0f7824 */ /* 0x000fe400078e00ff */
[----:B------:R-:W-:Y:S01]  /*0270*/  IMAD R19, R8, UR5, R5 ;  /* 0x0000000508137c24 */ /* 0x000fe2000f8e0205 */
[C---:B---3--:R-:W-:Y:S01]  /*0280*/  LEA R8, P0, R14.reuse, R6, 0x1 ;  /* 0x000000060e087211 */ /* 0x048fe200078008ff */
[----:B-1----:R-:W-:Y:S02]  /*0290*/  IMAD.IADD R5, R15, 0x1, R2 ;  /* 0x000000010f057824 */ /* 0x002fe400078e0202 */
[----:B------:R-:W-:Y:S01]  /*02a0*/  IMAD.IADD R11, R11, 0x1, R19 ;  /* 0x000000010b0b7824 */ /* 0x000fe200078e0213 */
[----:B------:R-:W-:Y:S02]  /*02b0*/  LEA.HI.X R9, R14, R7, R17, 0x1, P0 ;  /* 0x000000070e097211 */ /* 0x000fe400000f0c11 */
[----:B------:R-:W-:-:S02]  /*02c0*/  LOP3.LUT R5, R5, 0x2, RZ, 0xc0, !PT ;  /* 0x0000000205057812 */ /* 0x000fc400078ec0ff */
[----:B------:R-:W-:Y:S01]  /*02d0*/  SHF.L.U64.HI R10, R10, 0x1, R11 ;  /* 0x000000010a0a7819 */ /* 0x000fe2000001020b */
[----:B------:R-:W2:Y:S01]  /*02e0*/  LDG.E.U16 R8, desc[UR6][R8.64] ;  /* 0x0000000608087981 */ /* 0x000ea2000c1e1500 */
[----:B------:R-:W-:-:S04]  /*02f0*/  IADD3 R2, P0, P1, -R5, R2, R15 ;  /* 0x0000000205027210 */ /* 0x000fc8000791e10f */
[----:B------:R-:W-:-:S05]  /*0300*/  IADD3.X R3, PT, PT, R3, -0x1, R10, P0, P1 ;  /* 0xffffffff03037810 */ /* 0x000fca00007e240a */
[----:B------:R0:W5:Y:S01]  /*0310*/  LDG.E R6, desc[UR6][R2.64] ;  /* 0x0000000602067981 */ /* 0x000162000c1e1900 */
[----:B------:R-:W-:Y:S01]  /*0320*/  ISETP.NE.U32.AND P0, PT, R5, RZ, PT ;  /* 0x000000ff0500720c */ /* 0x000fe20003f05070 */
[----:B------:R-:W-:Y:S01]  /*0330*/  BSSY.RECONVERGENT B0, `(.L_x_28) ;  /* 0x0000012000007945 */ /* 0x000fe20003800200 */
[----:B------:R-:W-:Y:S02]  /*0340*/  UIADD3 UR4, UPT, UPT, UR4, 0x1, URZ ;  /* 0x0000000104047890 */ /* 0x000fe4000fffe0ff */
[----:B------:R-:W-:Y:S02]  /*0350*/  ISETP.NE.AND.EX P0, PT, RZ, RZ, PT, P0 ;  /* 0x000000ffff00720c */ /* 0x000fe40003f05300 */
[----:B------:R-:W-:Y:S01]  /*0360*/  UISETP.GE.AND UP0, UPT, UR4, UR9, UPT ;  /* 0x000000090400728c */ /* 0x000fe2000bf06270 */
[----:B0-2---:R-:W-:-:S10]  /*0370*/  HADD2.F32 R14, -RZ, R8.H0_H0 ;  /* 0x20000008ff0e7230 */ /* 0x005fd40000004100 */
.L_x_29:
[----:B-----5:R-:W-:Y:S02]  /*0380*/  SHF.R.U32.HI R5, RZ, 0x10, R6 ;  /* 0x00000010ff057819 */ /* 0x020fe40000011606 */
[C---:B------:R-:W-:Y:S02]  /*0390*/  LOP3.LUT R8, R6.reuse, 0xffff, RZ, 0xc0, !PT ;  /* 0x0000ffff06087812 */ /* 0x040fe400078ec0ff */
[C---:B------:R-:W-:Y:S02]  /*03a0*/  SEL R5, R6.reuse, R5, !P0 ;  /* 0x0000000506057207 */ /* 0x040fe40004000000 */
[----:B------:R-:W-:-:S03]  /*03b0*/  LOP3.LUT R10, R6, 0xffff0000, RZ, 0xc0, !PT ;  /* 0xffff0000060a7812 */ /* 0x000fc600078ec0ff */
[----:B------:R-:W-:-:S05]  /*03c0*/  HADD2.F32 R5, -RZ, R5.H0_H0 ;  /* 0x20000005ff057230 */ /* 0x000fca0000004100 */
[----:B------:R-:W-:-:S06]  /*03d0*/  FADD R5, R5, R14 ;  /* 0x0000000e05057221 */ /* 0x000fcc0000000000 */
[----:B------:R-:W0:Y:S02]  /*03e0*/  F2F.F16.F32 R5, R5 ;  /* 0x0000000500057304 */ /* 0x000e240000200800 */
[C---:B0-----:R-:W-:Y:S01]  /*03f0*/  IMAD R7, R5.reuse, 0x10000, R8 ;  /* 0x0001000005077824 */ /* 0x041fe200078e0208 */
[----:B------:R-:W-:-:S06]  /*0400*/  @!P0 LOP3.LUT R7, R5, R10, RZ, 0xfc, !PT ;  /* 0x0000000a05078212 */ /* 0x000fcc00078efcff */
[----:B------:R-:W2:Y:S02]  /*0410*/  ATOMG.E.CAS.STRONG.GPU PT, R7, [R2], R6, R7 ;  /* 0x00000006020773a9 */ /* 0x000ea400001ee107 */
[----:B--2---:R-:W-:Y:S01]  /*0420*/  ISETP.NE.AND P1, PT, R6, R7, PT ;  /* 0x000000070600720c */ /* 0x004fe20003f25270 */
[----:B------:R-:W-:-:S12]  /*0430*/  IMAD.MOV.U32 R6, RZ, RZ, R7 ;  /* 0x000000ffff067224 */ /* 0x000fd800078e0007 */
[----:B------:R-:W-:Y:S05]  /*0440*/  @P1 BRA `(.L_x_29) ;  /* 0xfffffffc00cc1947 */ /* 0x000fea000383ffff */
[----:B------:R-:W-:Y:S05]  /*0450*/  BSYNC.RECONVERGENT B0 ;  /* 0x0000000000007941 */ /* 0x000fea0003800200 */
.L_x_28:
[----:B------:R-:W-:Y:S05]  /*0460*/  BRA.U !UP0, `(.L_x_30) ;  /* 0xfffffffd08447547 */ /* 0x000fea000b83ffff */
[----:B------:R-:W-:Y:S05]  /*0470*/  EXIT ;  /* 0x000000000000794d */ /* 0x000fea0003800000 */
.L_x_31:
        /* <DEDUP_REMOVED lines=16> */
.L_x_48:


//--------------------- .text._Z45cunn_TemporalMaxPooling_updateGradInputKernelIN3c104HalfEEvPT_S3_Pliiiii --------------------------
	.section	.text._Z45cunn_TemporalMaxPooling_updateGradInputKernelIN3c104HalfEEvPT_S3_Pliiiii,"ax",@progbits
	.align	128
        .global         _Z45cunn_TemporalMaxPooling_updateGradInputKernelIN3c104HalfEEvPT_S3_Pliiiii
        .type           _Z45cunn_TemporalMaxPooling_updateGradInputKernelIN3c104HalfEEvPT_S3_Pliiiii,@function
        .size           _Z45cunn_TemporalMaxPooling_updateGradInputKernelIN3c104HalfEEvPT_S3_Pliiiii,(.L_x_49 - _Z45cunn_TemporalMaxPooling_updateGradInputKernelIN3c104HalfEEvPT_S3_Pliiiii)
        .other          _Z45cunn_TemporalMaxPooling_updateGradInputKernelIN3c104HalfEEvPT_S3_Pliiiii,@"STO_CUDA_ENTRY STV_DEFAULT"
_Z45cunn_TemporalMaxPooling_updateGradInputKernelIN3c104HalfEEvPT_S3_Pliiiii:
.text._Z45cunn_TemporalMaxPooling_updateGradInputKernelIN3c104HalfEEvPT_S3_Pliiiii:
        /* <DEDUP_REMOVED lines=39> */
.L_x_33:
        /* <DEDUP_REMOVED lines=8> */
[----:B------:R-:W2:Y:S04]  /*02f0*/  LDG.E.U16 R11, desc[UR6][R6.64] ;  /* 0x00000006060b7981 */ /* 0x000ea8000c1e1500 */
[----:B------:R-:W3:Y:S01]  /*0300*/  LDG.E.U16 R10, desc[UR6][R8.64] ;  /* 0x00000006080a7981 */ /* 0x000ee2000c1e1500 */
[----:B--2---:R-:W-:Y:S02]  /*0310*/  HADD2.F32 R11, -RZ, R11.H0_H0 ;  /* 0x2000000bff0b7230 */ /* 0x004fe40000004100 */
[----:B---3--:R-:W-:-:S05]  /*0320*/  HADD2.F32 R10, -RZ, R10.H0_H0 ;  /* 0x2000000aff0a7230 */ /* 0x008fca0000004100 */
[----:B------:R-:W-:-:S05]  /*0330*/  FADD R10, R10, R11 ;  /* 0x0000000b0a0a7221 */ /* 0x000fca0000000000 */
[----:B------:R-:W-:-:S04]  /*0340*/  F2FP.F16.F32.PACK_AB R10, RZ, R10 ;  /* 0x0000000aff0a723e */ /* 0x000fc800000000ff */
[----:B------:R-:W-:-:S05]  /*0350*/  PRMT R14, R10, 0x7610, R14 ;  /* 0x000076100a0e7816 */ /* 0x000fca000000000e */
[----:B------:R0:W-:Y:S04]  /*0360*/  STG.E.U16 desc[UR6][R8.64], R14 ;  /* 0x0000000e08007986 */ /* 0x0001e8000c101506 */
[----:B------:R-:W2:Y:S01]  /*0370*/  LDG.E.64 R10, desc[UR6][R4.64+0x8] ;  /* 0x00000806040a7981 */ /* 0x000ea2000c1e1b00 */
[----:B------:R-:W-:-:S04]  /*0380*/  IADD3 R12, P1, PT, R0, 0x2, RZ ;  /* 0x00000002000c7810 */ /* 0x000fc80007f3e0ff */
[----:B------:R-:W-:Y:S01]  /*0390*/  IADD3.X R13, PT, PT, RZ, R3, RZ, P1, !PT ;  /* 0x00000003ff0d7210 */ /* 0x000fe20000ffe4ff */
        /* <DEDUP_REMOVED lines=11> */
[----:B0-----:R-:W-:-:S05]  /*0450*/  PRMT R14, R12, 0x7610, R14 ;  /* 0x000076100c0e7816 */ /* 0x001fca000000000e */
        /* <DEDUP_REMOVED lines=25> */
[----:B------:R1:W2:Y:S04]  /*05f0*/  LDG.E.U16 R13, desc[UR6][R6.64+0x6] ;  /* 0x00000606060d7981 */ /* 0x0002a8000c1e1500 */
[----:B------:R-:W3:Y:S01]  /*0600*/  LDG.E.U16 R12, desc[UR6][R10.64] ;  /* 0x000000060a0c7981 */ /* 0x000ee2000c1e1500 */
[----:B------:R-:W-:Y:S02]  /*0610*/  IADD3 R2, PT, PT, R2, 0x4, RZ ;  /* 0x0000000402027810 */ /* 0x000fe40007ffe0ff */
[----:B------:R-:W-:Y:S02]  /*0620*/  IADD3 R4, P4, PT, R4, 0x20, RZ ;  /* 0x0000002004047810 */ /* 0x000fe40007f9e0ff */
[----:B------:R-:W-:-:S02]  /*0630*/  ISETP.GE.AND P1, PT, R2, UR8, PT ;  /* 0x0000000802007c0c */ /* 0x000fc4000bf26270 */
[----:B------:R-:W-:Y:S01]  /*0640*/  IADD3 R0, P2, PT, R0, 0x8, RZ ;  /* 0x0000000800007810 */ /* 0x000fe20007f5e0ff */
[----:B------:R-:W-:Y:S01]  /*0650*/  IMAD.X R5, RZ, RZ, R5, P4 ;  /* 0x000000ffff057224 */ /* 0x000fe200020e0605 */
[----:B-1----:R-:W-:Y:S02]  /*0660*/  IADD3 R6, P3, PT, R6, 0x8, RZ ;  /* 0x0000000806067810 */ /* 0x002fe40007f7e0ff */
[----:B------:R-:W-:Y:S02]  /*0670*/  IADD3.X R3, PT, PT, RZ, R3, RZ, P2, !PT ;  /* 0x00000003ff037210 */ /* 0x000fe400017fe4ff */
[----:B------:R-:W-:Y:S01]  /*0680*/  IADD3.X R7, PT, PT, RZ, R7, RZ, P3, !PT ;  /* 0x00000007ff077210 */ /* 0x000fe20001ffe4ff */
[----:B--2---:R-:W-:Y:S02]  /*0690*/  HADD2.F32 R13, -RZ, R13.H0_H0 ;  /* 0x2000000dff0d7230 */ /* 0x004fe40000004100 */
[----:B---3--:R-:W-:-:S05]  /*06a0*/  HADD2.F32 R12, -RZ, R12.H0_H0 ;  /* 0x2000000cff0c7230 */ /* 0x008fca0000004100 */
[----:B------:R-:W-:-:S05]  /*06b0*/  FADD R12, R12, R13 ;  /* 0x0000000d0c0c7221 */ /* 0x000fca0000000000 */
[----:B------:R-:W-:-:S05]  /*06c0*/  F2FP.F16.F32.PACK_AB R12, RZ, R12 ;  /* 0x0000000cff0c723e */ /* 0x000fca00000000ff */
[----:B------:R0:W-:Y:S01]  /*06d0*/  STG.E.U16 desc[UR6][R10.64], R12 ;  /* 0x0000000c0a007986 */ /* 0x0001e2000c101506 */
[----:B------:R-:W-:Y:S05]  /*06e0*/  @!P1 BRA `(.L_x_33) ;  /* 0xfffffff800e09947 */ /* 0x000fea000383ffff */
.L_x_32:
[----:B0-----:R-:W-:-:S04]  /*06f0*/  IADD3 R8, PT, PT, -R2, UR9, RZ ;  /* 0x0000000902087c10 */ /* 0x001fc8000fffe1ff */
[----:B------:R-:W-:-:S13]  /*0700*/  ISETP.GT.AND P1, PT, R8, 0x1, PT ;  /* 0x000000010800780c */ /* 0x000fda0003f24270 */
[----:B------:R-:W-:Y:S05]  /*0710*/  @!P1 BRA `(.L_x_34) ;  /* 0x00000000009c9947 */ /* 0x000fea0003800000 */
[----:B------:R-:W2:Y:S01]  /*0720*/  LDG.E.64 R8, desc[UR6][R4.64] ;  /* 0x0000000604087981 */ /* 0x000ea2000c1e1b00 */
[----:B------:R-:W-:Y:S01]  /*0730*/  MOV R10, R0 ;  /* 0x00000000000a7202 */ /* 0x000fe20000000f00 */
[----:B------:R-:W-:Y:S02]  /*0740*/  IMAD.MOV.U32 R11, RZ, RZ, R3 ;  /* 0x000000ffff0b7224 */ /* 0x000fe400078e0003 */
[C---:B--2---:R-:W-:Y:S02]  /*0750*/  IMAD R13, R8.reuse, UR5, RZ ;  /* 0x00000005080d7c24 */ /* 0x044fe4000f8e02ff */
[----:B------:R-:W-:-:S04]  /*0760*/  IMAD.WIDE.U32 R10, R8, UR4, R10 ;  /* 0x00000004080a7c25 */ /* 0x000fc8000f8e000a */
[----:B------:R-:W-:Y:S01]  /*0770*/  IMAD R9, R9, UR4, R13 ;  /* 0x0000000409097c24 */ /* 0x000fe2000f8e020d */
[----:B------:R-:W-:-:S04]  /*0780*/  MOV R8, R10 ;  /* 0x0000000a00087202 */ /* 0x000fc80000000f00 */
        /* <DEDUP_REMOVED lines=10> */
[----:B------:R-:W-:-:S05]  /*0830*/  IADD3 R12, P0, PT, R0, 0x2, RZ ;  /* 0x00000002000c7810 */ /* 0x000fca0007f1e0ff */
[----:B------:R-:W-:Y:S02]  /*0840*/  IMAD.X R13, RZ, RZ, R3, P0 ;  /* 0x000000ffff0d7224 */ /* 0x000fe400000e0603 */
[C---:B--2---:R-:W-:Y:S02]  /*0850*/  IMAD R15, R10.reuse, UR5, RZ ;  /* 0x000000050a0f7c24 */ /* 0x044fe4000f8e02ff */
[----:B------:R-:W-:-:S04]  /*0860*/  IMAD.WIDE.U32 R12, R10, UR4, R12 ;  /* 0x000000040a0c7c25 */ /* 0x000fc8000f8e000c */
[----:B------:R-:W-:Y:S01]  /*0870*/  IMAD R11, R11, UR4, R15 ;  /* 0x000000040b0b7c24 */ /* 0x000fe2000f8e020f */
[----:B------:R-:W-:-:S04]  /*0880*/  MOV R10, R12 ;  /* 0x0000000c000a7202 */ /* 0x000fc80000000f00 */
[----:B------:R-:W-:Y:S02]  /*0890*/  IADD3 R11, PT, PT, R13, R11, RZ ;  /* 0x0000000b0d0b7210 */ /* 0x000fe40007ffe0ff */
[----:B------:R1:W2:Y:S04]  /*08a0*/  LDG.E.U16 R13, desc[UR6][R6.64+0x2] ;  /* 0x00000206060d7981 */ /* 0x0002a8000c1e1500 */
[----:B------:R-:W3:Y:S01]  /*08b0*/  LDG.E.U16 R12, desc[UR6][R10.64] ;  /* 0x000000060a0c7981 */ /* 0x000ee2000c1e1500 */
[----:B------:R-:W-:Y:S01]  /*08c0*/  IADD3 R0, P1, PT, R0, 0x4, RZ ;  /* 0x0000000400007810 */ /* 0x000fe20007f3e0ff */
[----:B------:R-:W-:Y:S01]  /*08d0*/  VIADD R2, R2, 0x2 ;  /* 0x0000000202027836 */ /* 0x000fe20000000000 */
[----:B------:R-:W-:Y:S02]  /*08e0*/  IADD3 R4, P3, PT, R4, 0x10, RZ ;  /* 0x0000001004047810 */ /* 0x000fe40007f7e0ff */
[----:B------:R-:W-:Y:S01]  /*08f0*/  PLOP3.LUT P0, PT, PT, PT, PT, 0x8, 0x80 ;  /* 0x000000000080781c */ /* 0x000fe20003f0e170 */
[----:B------:R-:W-:Y:S01]  /*0900*/  IMAD.X R3, RZ, RZ, R3, P1 ;  /* 0x000000ffff037224 */ /* 0x000fe200008e0603 */
[----:B-1----:R-:W-:-:S02]  /*0910*/  IADD3 R6, P2, PT, R6, 0x4, RZ ;  /* 0x0000000406067810 */ /* 0x002fc40007f5e0ff */
[----:B------:R-:W-:Y:S02]  /*0920*/  IADD3.X R5, PT, PT, RZ, R5, RZ, P3, !PT ;  /* 0x00000005ff057210 */ /* 0x000fe40001ffe4ff */
[----:B------:R-:W-:Y:S01]  /*0930*/  IADD3.X R7, PT, PT, RZ, R7, RZ, P2, !PT ;  /* 0x00000007ff077210 */ /* 0x000fe200017fe4ff */
[----:B--2---:R-:W-:Y:S02]  /*0940*/  HADD2.F32 R13, -RZ, R13.H0_H0 ;  /* 0x2000000dff0d7230 */ /* 0x004fe40000004100 */
[----:B---3--:R-:W-:-:S05]  /*0950*/  HADD2.F32 R12, -RZ, R12.H0_H0 ;  /* 0x2000000cff0c7230 */ /* 0x008fca0000004100 */
[----:B------:R-:W-:-:S05]  /*0960*/  FADD R12, R12, R13 ;  /* 0x0000000d0c0c7221 */ /* 0x000fca0000000000 */
[----:B------:R-:W-:-:S05]  /*0970*/  F2FP.F16.F32.PACK_AB R12, RZ, R12 ;  /* 0x0000000cff0c723e */ /* 0x000fca00000000ff */
[----:B------:R0:W-:Y:S02]  /*0980*/  STG.E.U16 desc[UR6][R10.64], R12 ;  /* 0x0000000c0a007986 */ /* 0x0001e4000c101506 */
.L_x_34:
[----:B------:R-:W-:-:S13]  /*0990*/  ISETP.LT.OR P0, PT, R2, UR9, P0 ;  /* 0x0000000902007c0c */ /* 0x000fda0008701670 */
[----:B------:R-:W-:Y:S05]  /*09a0*/  @!P0 EXIT ;  /* 0x000000000000894d */ /* 0x000fea0003800000 */
[----:B------:R-:W0:Y:S01]  /*09b0*/  LDG.E.64 R4, desc[UR6][R4.64] ;  /* 0x0000000604047981 */ /* 0x000e22000c1e1b00 */
[----:B------:R-:W-:-:S03]  /*09c0*/  MOV R2, R0 ;  /* 0x0000000000027202 */ /* 0x000fc60000000f00 */
[----:B------:R-:W2:Y:S01]  /*09d0*/  LDG.E.U16 R6, desc[UR6][R6.64] ;  /* 0x0000000606067981 */ /* 0x000ea2000c1e1500 */
[C---:B0-----:R-:W-:Y:S02]  /*09e0*/  IMAD R9, R4.reuse, UR5, RZ ;  /* 0x0000000504097c24 */ /* 0x041fe4000f8e02ff */
[----:B------:R-:W-:-:S04]  /*09f0*/  IMAD.WIDE.U32 R2, R4, UR4, R2 ;  /* 0x0000000404027c25 */ /* 0x000fc8000f8e0002 */
[----:B------:R-:W-:-:S05]  /*0a00*/  IMAD R9, R5, UR4, R9 ;  /* 0x0000000405097c24 */ /* 0x000fca000f8e0209 */
[----:B------:R-:W-:-:S05]  /*0a10*/  IADD3 R3, PT, PT, R3, R9, RZ ;  /* 0x0000000903037210 */ /* 0x000fca0007ffe0ff */
[----:B------:R-:W3:Y:S01]  /*0a20*/  LDG.E.U16 R0, desc[UR6][R2.64] ;  /* 0x0000000602007981 */ /* 0x000ee2000c1e1500 */
[----:B--2---:R-:W-:Y:S02]  /*0a30*/  HADD2.F32 R9, -RZ, R6.H0_H0 ;  /* 0x20000006ff097230 */ /* 0x004fe40000004100 */
[----:B---3--:R-:W-:-:S05]  /*0a40*/  HADD2.F32 R0, -RZ, R0.H0_H0 ;  /* 0x20000000ff007230 */ /* 0x008fca0000004100 */
[----:B------:R-:W-:-:S05]  /*0a50*/  FADD R0, R0, R9 ;  /* 0x0000000900007221 */ /* 0x000fca0000000000 */
[----:B------:R-:W-:-:S05]  /*0a60*/  F2FP.F16.F32.PACK_AB R0, RZ, R0 ;  /* 0x00000000ff00723e */ /* 0x000fca00000000ff */
[----:B------:R-:W-:Y:S01]  /*0a70*/  STG.E.U16 desc[UR6][R2.64], R0 ;  /* 0x0000000002007986 */ /* 0x000fe2000c101506 */
[----:B------:R-:W-:Y:S05]  /*0a80*/  EXIT ;  /* 0x000000000000794d */ /* 0x000fea0003800000 */
.L_x_35:
        /* <DEDUP_REMOVED lines=15> */
.L_x_49:


//--------------------- .text._Z42cunn_TemporalMaxPooling_updateOutputKernelIN3c104HalfEEvPT_S3_Pliiiii --------------------------
	.section	.text._Z42cunn_TemporalMaxPooling_updateOutputKernelIN3c104HalfEEvPT_S3_Pliiiii,"ax",@progbits
	.align	128
        .global         _Z42cunn_TemporalMaxPooling_updateOutputKernelIN3c104HalfEEvPT_S3_Pliiiii
        .type           _Z42cunn_TemporalMaxPooling_updateOutputKernelIN3c104HalfEEvPT_S3_Pliiiii,@function
        .size           _Z42cunn_TemporalMaxPooling_updateOutputKernelIN3c104HalfEEvPT_S3_Pliiiii,(.L_x_50 - _Z42cunn_TemporalMaxPooling_updateOutputKernelIN3c104HalfEEvPT_S3_Pliiiii)
        .other          _Z42cunn_TemporalMaxPooling_updateOutputKernelIN3c104HalfEEvPT_S3_Pliiiii,@"STO_CUDA_ENTRY STV_DEFAULT"
_Z42cunn_TemporalMaxPooling_updateOutputKernelIN3c104HalfEEvPT_S3_Pliiiii:
.text._Z42cunn_TemporalMaxPooling_updateOutputKernelIN3c104HalfEEvPT_S3_Pliiiii:
        /* <DEDUP_REMOVED lines=18> */
.L_x_40:
[----:B0-----:R-:W0:Y:S01]  /*0120*/  LDCU UR5, c[0x0][0x3a4] ;  /* 0x00007480ff0577ac */ /* 0x001e220008000800 */
[----:B------:R-:W-:Y:S01]  /*0130*/  IMAD.MOV.U32 R8, RZ, RZ, 0xfbff ;  /* 0x0000fbffff087424 */ /* 0x000fe200078e00ff */
        /* <DEDUP_REMOVED lines=8> */
[----:B------:R-:W-:Y:S02]  /*01c0*/  IMAD.MOV.U32 R12, RZ, RZ, 0xfbff ;  /* 0x0000fbffff0c7424 */ /* 0x000fe400078e00ff */
[----:B------:R-:W-:Y:S01]  /*01d0*/  IMAD.MOV.U32 R8, RZ, RZ, RZ ;  /* 0x000000ffff087224 */ /* 0x000fe200078e00ff */
[----:B------:R-:W-:Y:S01]  /*01e0*/  IADD3 R6, P0, PT, R6, UR6, RZ ;  /* 0x0000000606067c10 */ /* 0x000fe2000ff1e0ff */
[----:B------:R-:W2:Y:S04]  /*01f0*/  LDCU.64 UR12, c[0x0][0x380] ;  /* 0x00007000ff0c77ac */ /* 0x000ea80008000a00 */
[----:B------:R-:W-:-:S08]  /*0200*/  IMAD.X R7, RZ, RZ, RZ, P0 ;  /* 0x000000ffff077224 */ /* 0x000fd000000e06ff */
.L_x_39:
[----:B------:R-:W-:-:S05]  /*0210*/  VIADD R9, R8, UR4 ;  /* 0x0000000408097c36 */ /* 0x000fca0008000000 */
[----:B------:R-:W-:-:S04]  /*0220*/  IADD3 R11, P0, PT, R9, R6, RZ ;  /* 0x00000006090b7210 */ /* 0x000fc80007f1e0ff */
[----:B------:R-:W-:Y:S02]  /*0230*/  LEA.HI.X.SX32 R14, R9, R7, 0x1, P0 ;  /* 0x00000007090e7211 */ /* 0x000fe400000f0eff */
[----:B--2---:R-:W-:-:S04]  /*0240*/  LEA R10, P0, R11, UR12, 0x1 ;  /* 0x0000000c0b0a7c11 */ /* 0x004fc8000f8008ff */
[----:B------:R-:W-:-:S05]  /*0250*/  LEA.HI.X R11, R11, UR13, R14, 0x1, P0 ;  /* 0x0000000d0b0b7c11 */ /* 0x000fca00080f0c0e */
[----:B------:R-:W2:Y:S01]  /*0260*/  LDG.E.U16 R9, desc[UR10][R10.64] ;  /* 0x0000000a0a097981 */ /* 0x000ea2000c1e1500 */
[----:B------:R-:W-:Y:S01]  /*0270*/  HADD2.F32 R13, -RZ, R12.H0_H0 ;  /* 0x2000000cff0d7230 */ /* 0x000fe20000004100 */
[----:B-1----:R-:W-:Y:S01]  /*0280*/  UMOV UR7, UR8 ;  /* 0x0000000800077c82 */ /* 0x002fe20008000000 */
[----:B------:R-:W-:Y:S01]  /*0290*/  BSSY.RECONVERGENT B0, `(.L_x_37) ;  /* 0x000001e000007945 */ /* 0x000fe20003800200 */
[----:B--2---:R-:W-:-:S05]  /*02a0*/  HADD2.F32 R14, -RZ, R9.H0_H0 ;  /* 0x20000009ff0e7230 */ /* 0x004fca0000004100 */
[----:B------:R-:W-:-:S13]  /*02b0*/  FSETP.GEU.AND P0, PT, R13, R14, PT ;  /* 0x0000000e0d00720b */ /* 0x000fda0003f0e000 */
        /* <DEDUP_REMOVED lines=13> */
[----:B------:R-:W-:-:S04]  /*0390*/  IMAD.HI.U32 R3, R3, R12, RZ ;  /* 0x0000000c03037227 */ /* 0x000fc800078e00ff */
[----:B------:R-:W-:-:S04]  /*03a0*/  IMAD.MOV R10, RZ, RZ, -R3 ;  /* 0x000000ffff0a7224 */ /* 0x000fc800078e0a03 */
[--C-:B------:R-:W-:Y:S01]  /*03b0*/  IMAD R10, R11, R10, R12.reuse ;  /* 0x0000000a0b0a7224 */ /* 0x100fe200078e020c */
[----:B------:R-:W-:-:S04]  /*03c0*/  PRMT R12, R9, 0x7610, R12 ;  /* 0x00007610090c7816 */ /* 0x000fc8000000000c */
[----:B------:R-:W-:-:S13]  /*03d0*/  ISETP.GT.U32.AND P2, PT, R11, R10, PT ;  /* 0x0000000a0b00720c */ /* 0x000fda0003f44070 */
[----:B------:R-:W-:Y:S02]  /*03e0*/  @!P2 IMAD.IADD R10, R10, 0x1, -R11 ;  /* 0x000000010a0aa824 */ /* 0x000fe400078e0a0b */
[----:B------:R-:W-:Y:S01]  /*03f0*/  @!P2 VIADD R3, R3, 0x1 ;  /* 0x000000010303a836 */ /* 0x000fe20000000000 */
[----:B------:R-:W-:Y:S02]  /*0400*/  ISETP.NE.AND P2, PT, R5, RZ, PT ;  /* 0x000000ff0500720c */ /* 0x000fe40003f45270 */
[----:B------:R-:W-:-:S13]  /*0410*/  ISETP.GE.U32.AND P0, PT, R10, R11, PT ;  /* 0x0000000b0a00720c */ /* 0x000fda0003f06070 */
[----:B------:R-:W-:-:S04]  /*0420*/  @P0 VIADD R3, R3, 0x1 ;  /* 0x0000000103030836 */ /* 0x000fc80000000000 */
[----:B------:R-:W-:-:S04]  /*0430*/  IMAD.MOV.U32 R2, RZ, RZ, R3 ;  /* 0x000000ffff027224 */ /* 0x000fc800078e0003 */
[----:B------:R-:W-:Y:S01]  /*0440*/  @!P1 IMAD.MOV R2, RZ, RZ, -R2 ;  /* 0x000000ffff029224 */ /* 0x000fe200078e0a02 */
[----:B------:R-:W-:-:S04]  /*0450*/  @!P2 LOP3.LUT R2, RZ, R5, RZ, 0x33, !PT ;  /* 0x00000005ff02a212 */ /* 0x000fc800078e33ff */
[----:B------:R-:W-:-:S07]  /*0460*/  SHF.R.S32.HI R3, RZ, 0x1f, R2 ;  /* 0x0000001fff037819 */ /* 0x000fce0000011402 */
.L_x_38:
[----:B------:R-:W-:Y:S05]  /*0470*/  BSYNC.RECONVERGENT B0 ;  /* 0x0000000000007941 */ /* 0x000fea0003800200 */
.L_x_37:
[----:B------:R-:W-:-:S05]  /*0480*/  VIADD R8, R8, UR7 ;  /* 0x0000000708087c36 */ /* 0x000fca0008000000 */
[----:B------:R-:W-:-:S13]  /*0490*/  ISETP.GE.AND P0, PT, R8, UR5, PT ;  /* 0x0000000508007c0c */ /* 0x000fda000bf06270 */
[----:B------:R-:W-:Y:S05]  /*04a0*/  @!P0 BRA `(.L_x_39) ;  /* 0xfffffffc00588947 */ /* 0x000fea000383ffff */
[----:B------:R-:W-:-:S07]  /*04b0*/  PRMT R8, R12, 0x7610, R8 ;  /* 0x000076100c087816 */ /* 0x000fce0000000008 */
.L_x_36:
        /* <DEDUP_REMOVED lines=14> */
[----:B------:R0:W-:Y:S04]  /*05a0*/  STG.E.U16 desc[UR10][R4.64], R8 ;  /* 0x0000000804007986 */ /* 0x0001e8000c10150a */
[----:B------:R0:W-:Y:S01]  /*05b0*/  STG.E.64 desc[UR10][R6.64], R2 ;  /* 0x0000000206007986 */ /* 0x0001e2000c101b0a */
[----:B------:R-:W-:Y:S05]  /*05c0*/  BRA.U !UP0, `(.L_x_40) ;  /* 0xfffffff908d47547 */ /* 0x000fea000b83ffff */
[----:B------:R-:W-:Y:S05]  /*05d0*/  EXIT ;  /* 0x000000000000794d */ /* 0x000fea0003800000 */
.L_x_41:
        /* <DEDUP_REMOVED lines=10> */
.L_x_50:


//--------------------- .nv.global.init           --------------------------
	.section	.nv.global.init,"aw",@progbits
.nv.global.init:
	.type		__T23,@object
	.size		__T23,(__T24 - __T23)
__T23:
        /*0000*/ 	.byte	0x54, 0x20, 0x70, 0x6f, 0x77, 0x69, 0x28, 0x54, 0x2c, 0x20, 0x54, 0x29, 0x20, 0x5b, 0x77, 0x69
        /*0010*/ 	.byte	0x74, 0x68, 0x20, 0x54, 0x20, 0x3d, 0x20, 0x69, 0x6e, 0x74, 0x5d, 0x00
	.type		__T24,@object
	.size		__T24,(__T22 - __T24)
__T24:
        /*001c*/ 	.byte	0x54, 0x20, 0x70, 0x6f, 0x77, 0x69, 0x28, 0x54, 0x2c, 0x20, 0x54, 0x29, 0x20, 0x5b, 0x77, 0x69
        /*002c*/ 	.byte	0x74, 0x68, 0x20, 0x54, 0x20, 0x3d, 0x20, 0x6c, 0x6f, 0x6e, 0x67, 0x5d, 0x00
	.type		__T22,@object
	.size		__T22,(__T21 - __T22)
__T22:
        /*0039*/ 	.byte	0x54, 0x20, 0x70, 0x6f, 0x77, 0x69, 0x28, 0x54, 0x2c, 0x20, 0x54, 0x29, 0x20, 0x5b, 0x77, 0x69
        /*0049*/ 	.byte	0x74, 0x68, 0x20, 0x54, 0x20, 0x3d, 0x20, 0x73, 0x68, 0x6f, 0x72, 0x74, 0x5d, 0x00
	.type		__T21,@object
	.size		__T21,(__T20 - __T21)
__T21:
        /*0057*/ 	.byte	0x54, 0x20, 0x70, 0x6f, 0x77, 0x69, 0x28, 0x54, 0x2c, 0x20, 0x54, 0x29, 0x20, 0x5b, 0x77, 0x69
        /*0067*/ 	.byte	0x74, 0x68, 0x20, 0x54, 0x20, 0x3d, 0x20, 0x73, 0x69, 0x67, 0x6e, 0x65, 0x64, 0x20, 0x63, 0x68
        /*0077*/ 	.byte	0x61, 0x72, 0x5d, 0x00
	.type		__T20,@object
	.size		__T20,(.L_0 - __T20)
__T20:
        /*007b*/ 	.byte	0x54, 0x20, 0x70, 0x6f, 0x77, 0x69, 0x28, 0x54, 0x2c, 0x20, 0x54, 0x29, 0x20, 0x5b, 0x77, 0x69
        /*008b*/ 	.byte	0x74, 0x68, 0x20, 0x54, 0x20, 0x3d, 0x20, 0x75, 0x6e, 0x73, 0x69, 0x67, 0x6e, 0x65, 0x64, 0x20
        /*009b*/ 	.byte	0x63, 0x68, 0x61, 0x72, 0x5d, 0x00
.L_0:


//--------------------- .nv.shared.reserved.0     --------------------------
	.section	.nv.shared.reserved.0,"aw",@nobits
	.weak		__nv_reservedSMEM_offset_0_alias
	.size		__nv_reservedSMEM_offset_0_alias, 0, 64
	.other		__nv_reservedSMEM_offset_0_alias,@"STO_CUDA_RESERVED_SHARED STV_DEFAULT"
__nv_reservedSMEM_offset_0_alias:
	.zero		0
	.zero		64


//--------------------- .nv.constant0._Z51cunn_TemporalMaxPooling_updateGradInputKernelAtomicIdEvPT_S1_Pliiiii --------------------------
	.section	.nv.constant0._Z51cunn_TemporalMaxPooling_updateGradInputKernelAtomicIdEvPT_S1_Pliiiii,"a",@progbits
	.sectionflags	@""
	.align	4
.nv.constant0._Z51cunn_TemporalMaxPooling_updateGradInputKernelAtomicIdEvPT_S1_Pliiiii:
	.zero		940


//--------------------- .nv.constant0._Z45cunn_TemporalMaxPooling_updateGradInputKernelIdEvPT_S1_Pliiiii --------------------------
	.section	.nv.constant0._Z45cunn_TemporalMaxPooling_updateGradInputKernelIdEvPT_S1_Pliiiii,"a",@progbits
	.sectionflags	@""
	.align	4
.nv.constant0._Z45cunn_TemporalMaxPooling_updateGradInputKernelIdEvPT_S1_Pliiiii:
	.zero		940


//--------------------- .nv.constant0._Z42cunn_TemporalMaxPooling_updateOutputKernelIdEvPT_S1_Pliiiii --------------------------
	.section	.nv.constant0._Z42cunn_TemporalMaxPooling_updateOutputKernelIdEvPT_S1_Pliiiii,"a",@progbits
	.sectionflags	@""
	.align	4
.nv.constant0._Z42cunn_TemporalMaxPooling_updateOutputKernelIdEvPT_S1_Pliiiii:
	.zero		940


//--------------------- .nv.constant0._Z51cunn_TemporalMaxPooling_updateGradInputKernelAtomicIfEvPT_S1_Pliiiii --------------------------
	.section	.nv.constant0._Z51cunn_TemporalMaxPooling_updateGradInputKernelAtomicIfEvPT_S1_Pliiiii,"a",@progbits
	.sectionflags	@""
	.align	4
.nv.constant0._Z51cunn_TemporalMaxPooling_updateGradInputKernelAtomicIfEvPT_S1_Pliiiii:
	.zero		940


//--------------------- .nv.constant0._Z45cunn_TemporalMaxPooling_updateGradInputKernelIfEvPT_S1_Pliiiii --------------------------
	.section	.nv.constant0._Z45cunn_TemporalMaxPooling_updateGradInputKernelIfEvPT_S1_Pliiiii,"a",@progbits
	.sectionflags	@""
	.align	4
.nv.constant0._Z45cunn_TemporalMaxPooling_updateGradInputKernelIfEvPT_S1_Pliiiii:
	.zero		940


//--------------------- .nv.constant0._Z42cunn_TemporalMaxPooling_updateOutputKernelIfEvPT_S1_Pliiiii --------------------------
	.section	.nv.constant0._Z42cunn_TemporalMaxPooling_updateOutputKernelIfEvPT_S1_Pliiiii,"a",@progbits
	.sectionflags	@""
	.align	4
.nv.constant0._Z42cunn_TemporalMaxPooling_updateOutputKernelIfEvPT_S1_Pliiiii:
	.zero		940


//--------------------- .nv.constant0._Z51cunn_TemporalMaxPooling_updateGradInputKernelAtomicIN3c104HalfEEvPT_S3_Pliiiii --------------------------
	.section	.nv.constant0._Z51cunn_TemporalMaxPooling_updateGradInputKernelAtomicIN3c104HalfEEvPT_S3_Pliiiii,"a",@progbits
	.sectionflags	@""
	.align	4
.nv.constant0._Z51cunn_TemporalMaxPooling_updateGradInputKernelAtomicIN3c104HalfEEvPT_S3_Pliiiii:
	.zero		940


//--------------------- .nv.constant0._Z45cunn_TemporalMaxPooling_updateGradInputKernelIN3c104HalfEEvPT_S3_Pliiiii --------------------------
	.section	.nv.constant0._Z45cunn_TemporalMaxPooling_updateGradInputKernelIN3c104HalfEEvPT_S3_Pliiiii,"a",@progbits
	.sectionflags	@""
	.align	4
.nv.constant0._Z45cunn_TemporalMaxPooling_updateGradInputKernelIN3c104HalfEEvPT_S3_Pliiiii:
	.zero		940


//--------------------- .nv.constant0._Z42cunn_TemporalMaxPooling_updateOutputKernelIN3c104HalfEEvPT_S3_Pliiiii --------------------------
	.section	.nv.constant0._Z42cunn_TemporalMaxPooling_updateOutputKernelIN3c104HalfEEvPT_S3_Pliiiii,"a",@progbits
	.sectionflags	@""
	.align	4
.nv.constant0._Z42cunn_TemporalMaxPooling_updateOutputKernelIN3c104HalfEEvPT_S3_Pliiiii:
	.zero		940


//--------------------- SYMBOLS --------------------------

	.type		.nv.reservedSmem.offset0,@object
	.size		.nv.reservedSmem.offset0,0x4
